//
// Generated by NVIDIA NVVM Compiler
//
// Compiler Build ID: CL-36424714
// Cuda compilation tools, release 13.0, V13.0.88
// Based on NVVM 20.0.0
//

.version 9.0
.target sm_100
.address_size 64

	// .globl	_Z11updateMeansPfS_Piiii
.extern .func  (.param .b32 func_retval0) vprintf
(
	.param .b64 vprintf_param_0,
	.param .b64 vprintf_param_1
)
;
.global .align 1 .b8 $str[53] = {109, 101, 97, 110, 32, 58, 32, 37, 100, 32, 44, 32, 97, 116, 116, 114, 105, 98, 32, 58, 32, 37, 100, 32, 44, 32, 110, 101, 119, 77, 101, 97, 110, 32, 58, 32, 37, 102, 44, 32, 99, 111, 117, 110, 116, 32, 58, 32, 37, 100, 32, 10};
.global .align 1 .b8 $str$1[13] = {69, 78, 84, 69, 82, 69, 68, 33, 33, 33, 33, 10};
.global .align 1 .b8 $str$2[36] = {69, 110, 116, 114, 121, 32, 37, 100, 32, 116, 111, 32, 109, 101, 97, 110, 32, 37, 100, 32, 100, 105, 115, 116, 97, 110, 99, 101, 32, 58, 32, 37, 102, 32, 10};

.visible .entry _Z11updateMeansPfS_Piiii(
	.param .u64 .ptr .align 1 _Z11updateMeansPfS_Piiii_param_0,
	.param .u64 .ptr .align 1 _Z11updateMeansPfS_Piiii_param_1,
	.param .u64 .ptr .align 1 _Z11updateMeansPfS_Piiii_param_2,
	.param .u32 _Z11updateMeansPfS_Piiii_param_3,
	.param .u32 _Z11updateMeansPfS_Piiii_param_4,
	.param .u32 _Z11updateMeansPfS_Piiii_param_5
)
{
	.local .align 16 .b8 	__local_depot0[432];
	.reg .b64 	%SP;
	.reg .b64 	%SPL;
	.reg .pred 	%p<46>;
	.reg .b32 	%r<170>;
	.reg .b32 	%f<126>;
	.reg .b64 	%rd<100>;
	.reg .b64 	%fd<16>;

	mov.u64 	%SPL, __local_depot0;
	cvta.local.u64 	%SP, %SPL;
	ld.param.u64 	%rd15, [_Z11updateMeansPfS_Piiii_param_0];
	ld.param.u64 	%rd16, [_Z11updateMeansPfS_Piiii_param_1];
	ld.param.u64 	%rd17, [_Z11updateMeansPfS_Piiii_param_2];
	ld.param.u32 	%r64, [_Z11updateMeansPfS_Piiii_param_3];
	ld.param.u32 	%r65, [_Z11updateMeansPfS_Piiii_param_5];
	cvta.to.global.u64 	%rd1, %rd16;
	cvta.to.global.u64 	%rd2, %rd17;
	cvta.to.global.u64 	%rd3, %rd15;
	add.u64 	%rd4, %SPL, 0;
	add.u64 	%rd5, %SPL, 400;
	mov.u32 	%r1, %tid.y;
	setp.lt.s32 	%p1, %r65, 1;
	@%p1 bra 	$L__BB0_13;
	and.b32  	%r2, %r65, 15;
	setp.lt.u32 	%p2, %r65, 16;
	mov.b32 	%r144, 0;
	@%p2 bra 	$L__BB0_4;
	and.b32  	%r144, %r65, 2147483632;
	mov.b32 	%r156, 0;
$L__BB0_3:
	.pragma "nounroll";
	mul.wide.u32 	%rd20, %r156, 4;
	add.s64 	%rd21, %rd4, %rd20;
	mov.f32 	%f2, 0f00000000;
	st.local.v4.f32 	[%rd21], {%f2, %f2, %f2, %f2};
	st.local.v4.f32 	[%rd21+16], {%f2, %f2, %f2, %f2};
	st.local.v4.f32 	[%rd21+32], {%f2, %f2, %f2, %f2};
	st.local.v4.f32 	[%rd21+48], {%f2, %f2, %f2, %f2};
	add.s32 	%r156, %r156, 16;
	setp.eq.s32 	%p3, %r156, %r144;
	@%p3 bra 	$L__BB0_4;
	bra.uni 	$L__BB0_3;
$L__BB0_4:
	setp.eq.s32 	%p4, %r2, 0;
	@%p4 bra 	$L__BB0_13;
	and.b32  	%r5, %r65, 7;
	setp.lt.u32 	%p5, %r2, 8;
	@%p5 bra 	$L__BB0_7;
	mul.wide.u32 	%rd22, %r144, 4;
	add.s64 	%rd23, %rd4, %rd22;
	mov.b32 	%r68, 0;
	st.local.u32 	[%rd23], %r68;
	st.local.u32 	[%rd23+4], %r68;
	st.local.u32 	[%rd23+8], %r68;
	st.local.u32 	[%rd23+12], %r68;
	st.local.u32 	[%rd23+16], %r68;
	st.local.u32 	[%rd23+20], %r68;
	st.local.u32 	[%rd23+24], %r68;
	st.local.u32 	[%rd23+28], %r68;
	add.s32 	%r144, %r144, 8;
$L__BB0_7:
	setp.eq.s32 	%p6, %r5, 0;
	@%p6 bra 	$L__BB0_13;
	and.b32  	%r8, %r65, 3;
	setp.lt.u32 	%p7, %r5, 4;
	@%p7 bra 	$L__BB0_10;
	mul.wide.u32 	%rd24, %r144, 4;
	add.s64 	%rd25, %rd4, %rd24;
	mov.b32 	%r69, 0;
	st.local.u32 	[%rd25], %r69;
	st.local.u32 	[%rd25+4], %r69;
	st.local.u32 	[%rd25+8], %r69;
	st.local.u32 	[%rd25+12], %r69;
	add.s32 	%r144, %r144, 4;
$L__BB0_10:
	setp.eq.s32 	%p8, %r8, 0;
	@%p8 bra 	$L__BB0_13;
	mov.b32 	%r148, 0;
$L__BB0_12:
	.pragma "nounroll";
	mul.wide.u32 	%rd26, %r144, 4;
	add.s64 	%rd27, %rd4, %rd26;
	mov.b32 	%r71, 0;
	st.local.u32 	[%rd27], %r71;
	add.s32 	%r144, %r144, 1;
	add.s32 	%r148, %r148, 1;
	setp.ne.s32 	%p9, %r148, %r8;
	@%p9 bra 	$L__BB0_12;
$L__BB0_13:
	setp.lt.s32 	%p10, %r64, 1;
	mov.b32 	%r163, 0;
	@%p10 bra 	$L__BB0_38;
	setp.lt.s32 	%p11, %r65, 1;
	@%p11 bra 	$L__BB0_32;
	and.b32  	%r15, %r65, 15;
	add.s32 	%r16, %r15, -1;
	and.b32  	%r17, %r65, 7;
	add.s32 	%r18, %r17, -1;
	and.b32  	%r19, %r65, 2147483632;
	and.b32  	%r20, %r65, 3;
	neg.s32 	%r21, %r19;
	mov.b32 	%r149, 0;
	mov.u32 	%r163, %r149;
$L__BB0_16:
	mul.wide.u32 	%rd32, %r149, 4;
	add.s64 	%rd33, %rd2, %rd32;
	ld.global.u32 	%r91, [%rd33];
	setp.eq.s32 	%p21, %r91, %r1;
	@%p21 bra 	$L__BB0_18;
$L__BB0_17:
	add.s32 	%r149, %r149, 1;
	setp.eq.s32 	%p31, %r149, %r64;
	@%p31 bra 	$L__BB0_38;
	bra.uni 	$L__BB0_16;
$L__BB0_18:
	setp.lt.u32 	%p22, %r65, 16;
	mul.lo.s32 	%r28, %r149, %r65;
	mov.b32 	%r154, 0;
	@%p22 bra 	$L__BB0_21;
	add.s64 	%rd98, %rd4, 32;
	mul.wide.u32 	%rd34, %r28, 4;
	add.s64 	%rd35, %rd1, %rd34;
	add.s64 	%rd99, %rd35, 32;
	mov.u32 	%r151, %r21;
$L__BB0_20:
	.pragma "nounroll";
	ld.global.f32 	%f3, [%rd99+-32];
	ld.local.v4.f32 	{%f4, %f5, %f6, %f7}, [%rd98+-32];
	add.f32 	%f8, %f3, %f4;
	ld.global.f32 	%f9, [%rd99+-28];
	add.f32 	%f10, %f9, %f5;
	ld.global.f32 	%f11, [%rd99+-24];
	add.f32 	%f12, %f11, %f6;
	ld.global.f32 	%f13, [%rd99+-20];
	add.f32 	%f14, %f13, %f7;
	st.local.v4.f32 	[%rd98+-32], {%f8, %f10, %f12, %f14};
	ld.global.f32 	%f15, [%rd99+-16];
	ld.local.v4.f32 	{%f16, %f17, %f18, %f19}, [%rd98+-16];
	add.f32 	%f20, %f15, %f16;
	ld.global.f32 	%f21, [%rd99+-12];
	add.f32 	%f22, %f21, %f17;
	ld.global.f32 	%f23, [%rd99+-8];
	add.f32 	%f24, %f23, %f18;
	ld.global.f32 	%f25, [%rd99+-4];
	add.f32 	%f26, %f25, %f19;
	st.local.v4.f32 	[%rd98+-16], {%f20, %f22, %f24, %f26};
	ld.global.f32 	%f27, [%rd99];
	ld.local.v4.f32 	{%f28, %f29, %f30, %f31}, [%rd98];
	add.f32 	%f32, %f27, %f28;
	ld.global.f32 	%f33, [%rd99+4];
	add.f32 	%f34, %f33, %f29;
	ld.global.f32 	%f35, [%rd99+8];
	add.f32 	%f36, %f35, %f30;
	ld.global.f32 	%f37, [%rd99+12];
	add.f32 	%f38, %f37, %f31;
	st.local.v4.f32 	[%rd98], {%f32, %f34, %f36, %f38};
	ld.global.f32 	%f39, [%rd99+16];
	ld.local.v4.f32 	{%f40, %f41, %f42, %f43}, [%rd98+16];
	add.f32 	%f44, %f39, %f40;
	ld.global.f32 	%f45, [%rd99+20];
	add.f32 	%f46, %f45, %f41;
	ld.global.f32 	%f47, [%rd99+24];
	add.f32 	%f48, %f47, %f42;
	ld.global.f32 	%f49, [%rd99+28];
	add.f32 	%f50, %f49, %f43;
	st.local.v4.f32 	[%rd98+16], {%f44, %f46, %f48, %f50};
	add.s32 	%r151, %r151, 16;
	add.s64 	%rd99, %rd99, 64;
	add.s64 	%rd98, %rd98, 64;
	setp.eq.s32 	%p23, %r151, 0;
	mov.u32 	%r154, %r19;
	@%p23 bra 	$L__BB0_21;
	bra.uni 	$L__BB0_20;
$L__BB0_21:
	setp.eq.s32 	%p24, %r15, 0;
	@%p24 bra 	$L__BB0_31;
	setp.lt.u32 	%p25, %r16, 7;
	@%p25 bra 	$L__BB0_24;
	add.s32 	%r93, %r154, %r28;
	mul.wide.u32 	%rd36, %r93, 4;
	add.s64 	%rd37, %rd1, %rd36;
	ld.global.f32 	%f51, [%rd37];
	cvt.u64.u32 	%rd38, %r154;
	mul.wide.u32 	%rd39, %r154, 4;
	add.s64 	%rd40, %rd4, %rd39;
	ld.local.f32 	%f52, [%rd40];
	add.f32 	%f53, %f51, %f52;
	st.local.f32 	[%rd40], %f53;
	cvt.u64.u32 	%rd41, %r28;
	add.s64 	%rd42, %rd38, %rd41;
	shl.b64 	%rd43, %rd42, 2;
	add.s64 	%rd44, %rd1, %rd43;
	ld.global.f32 	%f54, [%rd44+4];
	ld.local.f32 	%f55, [%rd40+4];
	add.f32 	%f56, %f54, %f55;
	st.local.f32 	[%rd40+4], %f56;
	ld.global.f32 	%f57, [%rd44+8];
	ld.local.f32 	%f58, [%rd40+8];
	add.f32 	%f59, %f57, %f58;
	st.local.f32 	[%rd40+8], %f59;
	ld.global.f32 	%f60, [%rd44+12];
	ld.local.f32 	%f61, [%rd40+12];
	add.f32 	%f62, %f60, %f61;
	st.local.f32 	[%rd40+12], %f62;
	ld.global.f32 	%f63, [%rd44+16];
	ld.local.f32 	%f64, [%rd40+16];
	add.f32 	%f65, %f63, %f64;
	st.local.f32 	[%rd40+16], %f65;
	ld.global.f32 	%f66, [%rd44+20];
	ld.local.f32 	%f67, [%rd40+20];
	add.f32 	%f68, %f66, %f67;
	st.local.f32 	[%rd40+20], %f68;
	ld.global.f32 	%f69, [%rd44+24];
	ld.local.f32 	%f70, [%rd40+24];
	add.f32 	%f71, %f69, %f70;
	st.local.f32 	[%rd40+24], %f71;
	ld.global.f32 	%f72, [%rd44+28];
	ld.local.f32 	%f73, [%rd40+28];
	add.f32 	%f74, %f72, %f73;
	st.local.f32 	[%rd40+28], %f74;
	add.s32 	%r154, %r154, 8;
$L__BB0_24:
	setp.eq.s32 	%p26, %r17, 0;
	@%p26 bra 	$L__BB0_31;
	setp.lt.u32 	%p27, %r18, 3;
	@%p27 bra 	$L__BB0_27;
	add.s32 	%r94, %r154, %r28;
	mul.wide.u32 	%rd45, %r94, 4;
	add.s64 	%rd46, %rd1, %rd45;
	ld.global.f32 	%f75, [%rd46];
	cvt.u64.u32 	%rd47, %r154;
	mul.wide.u32 	%rd48, %r154, 4;
	add.s64 	%rd49, %rd4, %rd48;
	ld.local.f32 	%f76, [%rd49];
	add.f32 	%f77, %f75, %f76;
	st.local.f32 	[%rd49], %f77;
	cvt.u64.u32 	%rd50, %r28;
	add.s64 	%rd51, %rd47, %rd50;
	shl.b64 	%rd52, %rd51, 2;
	add.s64 	%rd53, %rd1, %rd52;
	ld.global.f32 	%f78, [%rd53+4];
	ld.local.f32 	%f79, [%rd49+4];
	add.f32 	%f80, %f78, %f79;
	st.local.f32 	[%rd49+4], %f80;
	ld.global.f32 	%f81, [%rd53+8];
	ld.local.f32 	%f82, [%rd49+8];
	add.f32 	%f83, %f81, %f82;
	st.local.f32 	[%rd49+8], %f83;
	ld.global.f32 	%f84, [%rd53+12];
	ld.local.f32 	%f85, [%rd49+12];
	add.f32 	%f86, %f84, %f85;
	st.local.f32 	[%rd49+12], %f86;
	add.s32 	%r154, %r154, 4;
$L__BB0_27:
	setp.eq.s32 	%p28, %r20, 0;
	@%p28 bra 	$L__BB0_31;
	setp.eq.s32 	%p29, %r20, 1;
	add.s32 	%r95, %r154, %r28;
	mul.wide.u32 	%rd54, %r95, 4;
	add.s64 	%rd55, %rd1, %rd54;
	ld.global.f32 	%f87, [%rd55];
	cvt.u64.u32 	%rd12, %r154;
	mul.wide.u32 	%rd56, %r154, 4;
	add.s64 	%rd13, %rd4, %rd56;
	ld.local.f32 	%f88, [%rd13];
	add.f32 	%f89, %f87, %f88;
	st.local.f32 	[%rd13], %f89;
	@%p29 bra 	$L__BB0_31;
	setp.eq.s32 	%p30, %r20, 2;
	cvt.u64.u32 	%rd57, %r28;
	add.s64 	%rd58, %rd12, %rd57;
	shl.b64 	%rd59, %rd58, 2;
	add.s64 	%rd14, %rd1, %rd59;
	ld.global.f32 	%f90, [%rd14+4];
	ld.local.f32 	%f91, [%rd13+4];
	add.f32 	%f92, %f90, %f91;
	st.local.f32 	[%rd13+4], %f92;
	@%p30 bra 	$L__BB0_31;
	ld.global.f32 	%f93, [%rd14+8];
	ld.local.f32 	%f94, [%rd13+8];
	add.f32 	%f95, %f93, %f94;
	st.local.f32 	[%rd13+8], %f95;
$L__BB0_31:
	add.s32 	%r163, %r163, 1;
	bra.uni 	$L__BB0_17;
$L__BB0_32:
	and.b32  	%r35, %r64, 3;
	setp.lt.u32 	%p12, %r64, 4;
	mov.b32 	%r158, 0;
	mov.u32 	%r163, %r158;
	@%p12 bra 	$L__BB0_35;
	and.b32  	%r158, %r64, 2147483644;
	mov.b32 	%r164, 0;
	mov.u32 	%r163, %r164;
$L__BB0_34:
	mul.wide.u32 	%rd28, %r164, 4;
	add.s64 	%rd29, %rd2, %rd28;
	ld.global.u32 	%r76, [%rd29];
	setp.eq.s32 	%p13, %r76, %r1;
	selp.u32 	%r77, 1, 0, %p13;
	add.s32 	%r78, %r163, %r77;
	ld.global.u32 	%r79, [%rd29+4];
	setp.eq.s32 	%p14, %r79, %r1;
	selp.u32 	%r80, 1, 0, %p14;
	add.s32 	%r81, %r78, %r80;
	ld.global.u32 	%r82, [%rd29+8];
	setp.eq.s32 	%p15, %r82, %r1;
	selp.u32 	%r83, 1, 0, %p15;
	add.s32 	%r84, %r81, %r83;
	ld.global.u32 	%r85, [%rd29+12];
	setp.eq.s32 	%p16, %r85, %r1;
	selp.u32 	%r86, 1, 0, %p16;
	add.s32 	%r163, %r84, %r86;
	add.s32 	%r164, %r164, 4;
	setp.eq.s32 	%p17, %r164, %r158;
	@%p17 bra 	$L__BB0_35;
	bra.uni 	$L__BB0_34;
$L__BB0_35:
	setp.eq.s32 	%p18, %r35, 0;
	@%p18 bra 	$L__BB0_38;
	mov.b32 	%r162, 0;
$L__BB0_37:
	.pragma "nounroll";
	mul.wide.u32 	%rd30, %r158, 4;
	add.s64 	%rd31, %rd2, %rd30;
	ld.global.u32 	%r88, [%rd31];
	setp.eq.s32 	%p19, %r88, %r1;
	selp.u32 	%r89, 1, 0, %p19;
	add.s32 	%r163, %r163, %r89;
	add.s32 	%r158, %r158, 1;
	add.s32 	%r162, %r162, 1;
	setp.ne.s32 	%p20, %r162, %r35;
	@%p20 bra 	$L__BB0_37;
$L__BB0_38:
	setp.lt.s32 	%p32, %r65, 1;
	@%p32 bra 	$L__BB0_56;
	cvt.rn.f32.s32 	%f1, %r163;
	mul.lo.s32 	%r49, %r65, %r1;
	and.b32  	%r50, %r65, 7;
	setp.lt.u32 	%p33, %r65, 8;
	mov.b32 	%r167, 0;
	@%p33 bra 	$L__BB0_44;
	and.b32  	%r167, %r65, 2147483640;
	mov.b32 	%r166, 0;
	mov.u64 	%rd64, $str;
	add.u64 	%rd66, %SP, 400;
$L__BB0_41:
	.pragma "nounroll";
	setp.eq.s32 	%p34, %r163, 0;
	@%p34 bra 	$L__BB0_43;
	mul.wide.u32 	%rd60, %r166, 4;
	add.s64 	%rd61, %rd4, %rd60;
	ld.local.f32 	%f96, [%rd61];
	div.rn.f32 	%f97, %f96, %f1;
	add.s32 	%r98, %r166, %r49;
	mul.wide.u32 	%rd62, %r98, 4;
	add.s64 	%rd63, %rd3, %rd62;
	st.global.f32 	[%rd63], %f97;
	cvt.f64.f32 	%fd1, %f97;
	st.local.v2.u32 	[%rd5], {%r1, %r166};
	st.local.f64 	[%rd5+8], %fd1;
	st.local.u32 	[%rd5+16], %r163;
	cvta.global.u64 	%rd65, %rd64;
	{ // callseq 0, 0
	.param .b64 param0;
	st.param.b64 	[param0], %rd65;
	.param .b64 param1;
	st.param.b64 	[param1], %rd66;
	.param .b32 retval0;
	call.uni (retval0), 
	vprintf, 
	(
	param0, 
	param1
	);
	ld.param.b32 	%r99, [retval0];
	} // callseq 0
	add.s32 	%r101, %r166, 1;
	ld.local.f32 	%f98, [%rd61+4];
	div.rn.f32 	%f99, %f98, %f1;
	st.global.f32 	[%rd63+4], %f99;
	cvt.f64.f32 	%fd2, %f99;
	st.local.v2.u32 	[%rd5], {%r1, %r101};
	st.local.f64 	[%rd5+8], %fd2;
	st.local.u32 	[%rd5+16], %r163;
	{ // callseq 1, 0
	.param .b64 param0;
	st.param.b64 	[param0], %rd65;
	.param .b64 param1;
	st.param.b64 	[param1], %rd66;
	.param .b32 retval0;
	call.uni (retval0), 
	vprintf, 
	(
	param0, 
	param1
	);
	ld.param.b32 	%r102, [retval0];
	} // callseq 1
	add.s32 	%r104, %r166, 2;
	ld.local.f32 	%f100, [%rd61+8];
	div.rn.f32 	%f101, %f100, %f1;
	st.global.f32 	[%rd63+8], %f101;
	cvt.f64.f32 	%fd3, %f101;
	st.local.v2.u32 	[%rd5], {%r1, %r104};
	st.local.f64 	[%rd5+8], %fd3;
	st.local.u32 	[%rd5+16], %r163;
	{ // callseq 2, 0
	.param .b64 param0;
	st.param.b64 	[param0], %rd65;
	.param .b64 param1;
	st.param.b64 	[param1], %rd66;
	.param .b32 retval0;
	call.uni (retval0), 
	vprintf, 
	(
	param0, 
	param1
	);
	ld.param.b32 	%r105, [retval0];
	} // callseq 2
	add.s32 	%r107, %r166, 3;
	ld.local.f32 	%f102, [%rd61+12];
	div.rn.f32 	%f103, %f102, %f1;
	st.global.f32 	[%rd63+12], %f103;
	cvt.f64.f32 	%fd4, %f103;
	st.local.v2.u32 	[%rd5], {%r1, %r107};
	st.local.f64 	[%rd5+8], %fd4;
	st.local.u32 	[%rd5+16], %r163;
	{ // callseq 3, 0
	.param .b64 param0;
	st.param.b64 	[param0], %rd65;
	.param .b64 param1;
	st.param.b64 	[param1], %rd66;
	.param .b32 retval0;
	call.uni (retval0), 
	vprintf, 
	(
	param0, 
	param1
	);
	ld.param.b32 	%r108, [retval0];
	} // callseq 3
	add.s32 	%r110, %r166, 4;
	ld.local.f32 	%f104, [%rd61+16];
	div.rn.f32 	%f105, %f104, %f1;
	st.global.f32 	[%rd63+16], %f105;
	cvt.f64.f32 	%fd5, %f105;
	st.local.v2.u32 	[%rd5], {%r1, %r110};
	st.local.f64 	[%rd5+8], %fd5;
	st.local.u32 	[%rd5+16], %r163;
	{ // callseq 4, 0
	.param .b64 param0;
	st.param.b64 	[param0], %rd65;
	.param .b64 param1;
	st.param.b64 	[param1], %rd66;
	.param .b32 retval0;
	call.uni (retval0), 
	vprintf, 
	(
	param0, 
	param1
	);
	ld.param.b32 	%r111, [retval0];
	} // callseq 4
	add.s32 	%r113, %r166, 5;
	ld.local.f32 	%f106, [%rd61+20];
	div.rn.f32 	%f107, %f106, %f1;
	st.global.f32 	[%rd63+20], %f107;
	cvt.f64.f32 	%fd6, %f107;
	st.local.v2.u32 	[%rd5], {%r1, %r113};
	st.local.f64 	[%rd5+8], %fd6;
	st.local.u32 	[%rd5+16], %r163;
	{ // callseq 5, 0
	.param .b64 param0;
	st.param.b64 	[param0], %rd65;
	.param .b64 param1;
	st.param.b64 	[param1], %rd66;
	.param .b32 retval0;
	call.uni (retval0), 
	vprintf, 
	(
	param0, 
	param1
	);
	ld.param.b32 	%r114, [retval0];
	} // callseq 5
	add.s32 	%r116, %r166, 6;
	ld.local.f32 	%f108, [%rd61+24];
	div.rn.f32 	%f109, %f108, %f1;
	st.global.f32 	[%rd63+24], %f109;
	cvt.f64.f32 	%fd7, %f109;
	st.local.v2.u32 	[%rd5], {%r1, %r116};
	st.local.f64 	[%rd5+8], %fd7;
	st.local.u32 	[%rd5+16], %r163;
	{ // callseq 6, 0
	.param .b64 param0;
	st.param.b64 	[param0], %rd65;
	.param .b64 param1;
	st.param.b64 	[param1], %rd66;
	.param .b32 retval0;
	call.uni (retval0), 
	vprintf, 
	(
	param0, 
	param1
	);
	ld.param.b32 	%r117, [retval0];
	} // callseq 6
	add.s32 	%r119, %r166, 7;
	ld.local.f32 	%f110, [%rd61+28];
	div.rn.f32 	%f111, %f110, %f1;
	st.global.f32 	[%rd63+28], %f111;
	cvt.f64.f32 	%fd8, %f111;
	st.local.v2.u32 	[%rd5], {%r1, %r119};
	st.local.f64 	[%rd5+8], %fd8;
	st.local.u32 	[%rd5+16], %r163;
	{ // callseq 7, 0
	.param .b64 param0;
	st.param.b64 	[param0], %rd65;
	.param .b64 param1;
	st.param.b64 	[param1], %rd66;
	.param .b32 retval0;
	call.uni (retval0), 
	vprintf, 
	(
	param0, 
	param1
	);
	ld.param.b32 	%r120, [retval0];
	} // callseq 7
$L__BB0_43:
	add.s32 	%r166, %r166, 8;
	setp.ne.s32 	%p35, %r166, %r167;
	@%p35 bra 	$L__BB0_41;
$L__BB0_44:
	setp.eq.s32 	%p36, %r50, 0;
	@%p36 bra 	$L__BB0_56;
	and.b32  	%r59, %r65, 3;
	setp.lt.u32 	%p37, %r50, 4;
	@%p37 bra 	$L__BB0_49;
	setp.eq.s32 	%p38, %r163, 0;
	@%p38 bra 	$L__BB0_48;
	cvt.u64.u32 	%rd67, %r167;
	mul.wide.u32 	%rd68, %r167, 4;
	add.s64 	%rd69, %rd4, %rd68;
	ld.local.f32 	%f112, [%rd69];
	div.rn.f32 	%f113, %f112, %f1;
	add.s32 	%r122, %r167, %r49;
	mul.wide.u32 	%rd70, %r122, 4;
	add.s64 	%rd71, %rd3, %rd70;
	st.global.f32 	[%rd71], %f113;
	cvt.f64.f32 	%fd9, %f113;
	st.local.v2.u32 	[%rd5], {%r1, %r167};
	st.local.f64 	[%rd5+8], %fd9;
	st.local.u32 	[%rd5+16], %r163;
	mov.u64 	%rd72, $str;
	cvta.global.u64 	%rd73, %rd72;
	add.u64 	%rd74, %SP, 400;
	{ // callseq 8, 0
	.param .b64 param0;
	st.param.b64 	[param0], %rd73;
	.param .b64 param1;
	st.param.b64 	[param1], %rd74;
	.param .b32 retval0;
	call.uni (retval0), 
	vprintf, 
	(
	param0, 
	param1
	);
	ld.param.b32 	%r123, [retval0];
	} // callseq 8
	add.s32 	%r125, %r167, 1;
	ld.local.f32 	%f114, [%rd69+4];
	div.rn.f32 	%f115, %f114, %f1;
	cvt.u64.u32 	%rd75, %r49;
	add.s64 	%rd76, %rd67, %rd75;
	shl.b64 	%rd77, %rd76, 2;
	add.s64 	%rd78, %rd3, %rd77;
	st.global.f32 	[%rd78+4], %f115;
	cvt.f64.f32 	%fd10, %f115;
	st.local.v2.u32 	[%rd5], {%r1, %r125};
	st.local.f64 	[%rd5+8], %fd10;
	st.local.u32 	[%rd5+16], %r163;
	{ // callseq 9, 0
	.param .b64 param0;
	st.param.b64 	[param0], %rd73;
	.param .b64 param1;
	st.param.b64 	[param1], %rd74;
	.param .b32 retval0;
	call.uni (retval0), 
	vprintf, 
	(
	param0, 
	param1
	);
	ld.param.b32 	%r126, [retval0];
	} // callseq 9
	add.s32 	%r128, %r167, 2;
	ld.local.f32 	%f116, [%rd69+8];
	div.rn.f32 	%f117, %f116, %f1;
	st.global.f32 	[%rd78+8], %f117;
	cvt.f64.f32 	%fd11, %f117;
	st.local.v2.u32 	[%rd5], {%r1, %r128};
	st.local.f64 	[%rd5+8], %fd11;
	st.local.u32 	[%rd5+16], %r163;
	{ // callseq 10, 0
	.param .b64 param0;
	st.param.b64 	[param0], %rd73;
	.param .b64 param1;
	st.param.b64 	[param1], %rd74;
	.param .b32 retval0;
	call.uni (retval0), 
	vprintf, 
	(
	param0, 
	param1
	);
	ld.param.b32 	%r129, [retval0];
	} // callseq 10
	add.s32 	%r131, %r167, 3;
	ld.local.f32 	%f118, [%rd69+12];
	div.rn.f32 	%f119, %f118, %f1;
	st.global.f32 	[%rd78+12], %f119;
	cvt.f64.f32 	%fd12, %f119;
	st.local.v2.u32 	[%rd5], {%r1, %r131};
	st.local.f64 	[%rd5+8], %fd12;
	st.local.u32 	[%rd5+16], %r163;
	{ // callseq 11, 0
	.param .b64 param0;
	st.param.b64 	[param0], %rd73;
	.param .b64 param1;
	st.param.b64 	[param1], %rd74;
	.param .b32 retval0;
	call.uni (retval0), 
	vprintf, 
	(
	param0, 
	param1
	);
	ld.param.b32 	%r132, [retval0];
	} // callseq 11
$L__BB0_48:
	add.s32 	%r167, %r167, 4;
$L__BB0_49:
	setp.eq.s32 	%p39, %r59, 0;
	@%p39 bra 	$L__BB0_56;
	setp.eq.s32 	%p40, %r59, 1;
	@%p40 bra 	$L__BB0_54;
	setp.eq.s32 	%p41, %r163, 0;
	@%p41 bra 	$L__BB0_53;
	cvt.u64.u32 	%rd79, %r167;
	mul.wide.u32 	%rd80, %r167, 4;
	add.s64 	%rd81, %rd4, %rd80;
	ld.local.f32 	%f120, [%rd81];
	div.rn.f32 	%f121, %f120, %f1;
	add.s32 	%r134, %r167, %r49;
	mul.wide.u32 	%rd82, %r134, 4;
	add.s64 	%rd83, %rd3, %rd82;
	st.global.f32 	[%rd83], %f121;
	cvt.f64.f32 	%fd13, %f121;
	st.local.v2.u32 	[%rd5], {%r1, %r167};
	st.local.f64 	[%rd5+8], %fd13;
	st.local.u32 	[%rd5+16], %r163;
	mov.u64 	%rd84, $str;
	cvta.global.u64 	%rd85, %rd84;
	add.u64 	%rd86, %SP, 400;
	{ // callseq 12, 0
	.param .b64 param0;
	st.param.b64 	[param0], %rd85;
	.param .b64 param1;
	st.param.b64 	[param1], %rd86;
	.param .b32 retval0;
	call.uni (retval0), 
	vprintf, 
	(
	param0, 
	param1
	);
	ld.param.b32 	%r135, [retval0];
	} // callseq 12
	add.s32 	%r137, %r167, 1;
	ld.local.f32 	%f122, [%rd81+4];
	div.rn.f32 	%f123, %f122, %f1;
	cvt.u64.u32 	%rd87, %r49;
	add.s64 	%rd88, %rd79, %rd87;
	shl.b64 	%rd89, %rd88, 2;
	add.s64 	%rd90, %rd3, %rd89;
	st.global.f32 	[%rd90+4], %f123;
	cvt.f64.f32 	%fd14, %f123;
	st.local.v2.u32 	[%rd5], {%r1, %r137};
	st.local.f64 	[%rd5+8], %fd14;
	st.local.u32 	[%rd5+16], %r163;
	{ // callseq 13, 0
	.param .b64 param0;
	st.param.b64 	[param0], %rd85;
	.param .b64 param1;
	st.param.b64 	[param1], %rd86;
	.param .b32 retval0;
	call.uni (retval0), 
	vprintf, 
	(
	param0, 
	param1
	);
	ld.param.b32 	%r138, [retval0];
	} // callseq 13
$L__BB0_53:
	add.s32 	%r167, %r167, 2;
$L__BB0_54:
	setp.eq.s32 	%p42, %r163, 0;
	and.b32  	%r140, %r65, 1;
	setp.eq.b32 	%p43, %r140, 1;
	not.pred 	%p44, %p43;
	or.pred  	%p45, %p44, %p42;
	@%p45 bra 	$L__BB0_56;
	mul.wide.u32 	%rd91, %r167, 4;
	add.s64 	%rd92, %rd4, %rd91;
	ld.local.f32 	%f124, [%rd92];
	div.rn.f32 	%f125, %f124, %f1;
	add.s32 	%r141, %r167, %r49;
	mul.wide.u32 	%rd93, %r141, 4;
	add.s64 	%rd94, %rd3, %rd93;
	st.global.f32 	[%rd94], %f125;
	cvt.f64.f32 	%fd15, %f125;
	st.local.v2.u32 	[%rd5], {%r1, %r167};
	st.local.f64 	[%rd5+8], %fd15;
	st.local.u32 	[%rd5+16], %r163;
	mov.u64 	%rd95, $str;
	cvta.global.u64 	%rd96, %rd95;
	add.u64 	%rd97, %SP, 400;
	{ // callseq 14, 0
	.param .b64 param0;
	st.param.b64 	[param0], %rd96;
	.param .b64 param1;
	st.param.b64 	[param1], %rd97;
	.param .b32 retval0;
	call.uni (retval0), 
	vprintf, 
	(
	param0, 
	param1
	);
	ld.param.b32 	%r142, [retval0];
	} // callseq 14
$L__BB0_56:
	ret;

}
	// .globl	_Z15getClosestMeansPfS_PiiiiS0_
.visible .entry _Z15getClosestMeansPfS_PiiiiS0_(
	.param .u64 .ptr .align 1 _Z15getClosestMeansPfS_PiiiiS0__param_0,
	.param .u64 .ptr .align 1 _Z15getClosestMeansPfS_PiiiiS0__param_1,
	.param .u64 .ptr .align 1 _Z15getClosestMeansPfS_PiiiiS0__param_2,
	.param .u32 _Z15getClosestMeansPfS_PiiiiS0__param_3,
	.param .u32 _Z15getClosestMeansPfS_PiiiiS0__param_4,
	.param .u32 _Z15getClosestMeansPfS_PiiiiS0__param_5,
	.param .u64 .ptr .align 1 _Z15getClosestMeansPfS_PiiiiS0__param_6
)
{
	.local .align 16 .b8 	__local_depot1[16];
	.reg .b64 	%SP;
	.reg .b64 	%SPL;
	.reg .pred 	%p<21>;
	.reg .b32 	%r<115>;
	.reg .b32 	%f<83>;
	.reg .b64 	%rd<75>;
	.reg .b64 	%fd<2>;

	mov.u64 	%SPL, __local_depot1;
	cvta.local.u64 	%SP, %SPL;
	ld.param.u64 	%rd14, [_Z15getClosestMeansPfS_PiiiiS0__param_0];
	ld.param.u64 	%rd15, [_Z15getClosestMeansPfS_PiiiiS0__param_1];
	ld.param.u64 	%rd13, [_Z15getClosestMeansPfS_PiiiiS0__param_2];
	ld.param.u32 	%r34, [_Z15getClosestMeansPfS_PiiiiS0__param_4];
	ld.param.u32 	%r35, [_Z15getClosestMeansPfS_PiiiiS0__param_5];
	ld.param.u64 	%rd16, [_Z15getClosestMeansPfS_PiiiiS0__param_6];
	cvta.to.global.u64 	%rd1, %rd15;
	cvta.to.global.u64 	%rd2, %rd14;
	cvta.to.global.u64 	%rd3, %rd16;
	add.u64 	%rd17, %SP, 0;
	add.u64 	%rd4, %SPL, 0;
	mov.u64 	%rd18, $str$1;
	cvta.global.u64 	%rd19, %rd18;
	{ // callseq 15, 0
	.param .b64 param0;
	st.param.b64 	[param0], %rd19;
	.param .b64 param1;
	st.param.b64 	[param1], 0;
	.param .b32 retval0;
	call.uni (retval0), 
	vprintf, 
	(
	param0, 
	param1
	);
	ld.param.b32 	%r37, [retval0];
	} // callseq 15
	mov.u32 	%r1, %tid.y;
	mov.b32 	%r39, 0;
	st.global.u32 	[%rd3], %r39;
	setp.lt.s32 	%p1, %r34, 1;
	mov.b32 	%r114, -1;
	@%p1 bra 	$L__BB1_26;
	setp.lt.s32 	%p2, %r35, 1;
	mul.lo.s32 	%r2, %r35, %r1;
	@%p2 bra 	$L__BB1_15;
	and.b32  	%r3, %r35, 7;
	add.s32 	%r4, %r3, -1;
	and.b32  	%r5, %r35, 3;
	and.b32  	%r6, %r35, 2147483640;
	and.b32  	%r7, %r35, 1;
	neg.s32 	%r8, %r6;
	cvt.u64.u32 	%rd5, %r2;
	mul.wide.u32 	%rd36, %r2, 4;
	add.s64 	%rd37, %rd36, %rd1;
	add.s64 	%rd6, %rd37, 16;
	mov.b32 	%r105, 9999999;
	mov.b32 	%r114, -1;
	mov.b32 	%r103, 0;
	mov.u64 	%rd68, $str$2;
	add.u64 	%rd70, %SP, 0;
$L__BB1_3:
	setp.lt.u32 	%p11, %r35, 8;
	mul.lo.s32 	%r12, %r103, %r35;
	mov.f32 	%f82, 0f00000000;
	mov.b32 	%r108, 0;
	@%p11 bra 	$L__BB1_6;
	mul.wide.u32 	%rd38, %r12, 4;
	add.s64 	%rd39, %rd2, %rd38;
	add.s64 	%rd74, %rd39, 16;
	mov.f32 	%f82, 0f00000000;
	mov.u64 	%rd73, %rd6;
	mov.u32 	%r106, %r8;
$L__BB1_5:
	.pragma "nounroll";
	ld.global.f32 	%f16, [%rd74+-16];
	ld.global.f32 	%f17, [%rd73+-16];
	sub.f32 	%f18, %f16, %f17;
	fma.rn.f32 	%f19, %f18, %f18, %f82;
	ld.global.f32 	%f20, [%rd74+-12];
	ld.global.f32 	%f21, [%rd73+-12];
	sub.f32 	%f22, %f20, %f21;
	fma.rn.f32 	%f23, %f22, %f22, %f19;
	ld.global.f32 	%f24, [%rd74+-8];
	ld.global.f32 	%f25, [%rd73+-8];
	sub.f32 	%f26, %f24, %f25;
	fma.rn.f32 	%f27, %f26, %f26, %f23;
	ld.global.f32 	%f28, [%rd74+-4];
	ld.global.f32 	%f29, [%rd73+-4];
	sub.f32 	%f30, %f28, %f29;
	fma.rn.f32 	%f31, %f30, %f30, %f27;
	ld.global.f32 	%f32, [%rd74];
	ld.global.f32 	%f33, [%rd73];
	sub.f32 	%f34, %f32, %f33;
	fma.rn.f32 	%f35, %f34, %f34, %f31;
	ld.global.f32 	%f36, [%rd74+4];
	ld.global.f32 	%f37, [%rd73+4];
	sub.f32 	%f38, %f36, %f37;
	fma.rn.f32 	%f39, %f38, %f38, %f35;
	ld.global.f32 	%f40, [%rd74+8];
	ld.global.f32 	%f41, [%rd73+8];
	sub.f32 	%f42, %f40, %f41;
	fma.rn.f32 	%f43, %f42, %f42, %f39;
	ld.global.f32 	%f44, [%rd74+12];
	ld.global.f32 	%f45, [%rd73+12];
	sub.f32 	%f46, %f44, %f45;
	fma.rn.f32 	%f82, %f46, %f46, %f43;
	add.s32 	%r106, %r106, 8;
	add.s64 	%rd74, %rd74, 32;
	add.s64 	%rd73, %rd73, 32;
	setp.ne.s32 	%p12, %r106, 0;
	mov.u32 	%r108, %r6;
	@%p12 bra 	$L__BB1_5;
$L__BB1_6:
	setp.eq.s32 	%p13, %r3, 0;
	@%p13 bra 	$L__BB1_14;
	setp.lt.u32 	%p14, %r4, 3;
	@%p14 bra 	$L__BB1_9;
	add.s32 	%r92, %r108, %r12;
	mul.wide.u32 	%rd40, %r92, 4;
	add.s64 	%rd41, %rd2, %rd40;
	ld.global.f32 	%f48, [%rd41];
	add.s32 	%r93, %r108, %r2;
	mul.wide.u32 	%rd42, %r93, 4;
	add.s64 	%rd43, %rd1, %rd42;
	ld.global.f32 	%f49, [%rd43];
	sub.f32 	%f50, %f48, %f49;
	fma.rn.f32 	%f51, %f50, %f50, %f82;
	cvt.u64.u32 	%rd44, %r12;
	cvt.u64.u32 	%rd45, %r108;
	add.s64 	%rd46, %rd45, %rd44;
	shl.b64 	%rd47, %rd46, 2;
	add.s64 	%rd48, %rd2, %rd47;
	ld.global.f32 	%f52, [%rd48+4];
	add.s64 	%rd49, %rd45, %rd5;
	shl.b64 	%rd50, %rd49, 2;
	add.s64 	%rd51, %rd1, %rd50;
	ld.global.f32 	%f53, [%rd51+4];
	sub.f32 	%f54, %f52, %f53;
	fma.rn.f32 	%f55, %f54, %f54, %f51;
	ld.global.f32 	%f56, [%rd48+8];
	ld.global.f32 	%f57, [%rd51+8];
	sub.f32 	%f58, %f56, %f57;
	fma.rn.f32 	%f59, %f58, %f58, %f55;
	ld.global.f32 	%f60, [%rd48+12];
	ld.global.f32 	%f61, [%rd51+12];
	sub.f32 	%f62, %f60, %f61;
	fma.rn.f32 	%f82, %f62, %f62, %f59;
	add.s32 	%r108, %r108, 4;
$L__BB1_9:
	setp.eq.s32 	%p15, %r5, 0;
	@%p15 bra 	$L__BB1_14;
	setp.eq.s32 	%p16, %r5, 1;
	@%p16 bra 	$L__BB1_12;
	add.s32 	%r94, %r108, %r12;
	mul.wide.u32 	%rd52, %r94, 4;
	add.s64 	%rd53, %rd2, %rd52;
	ld.global.f32 	%f64, [%rd53];
	add.s32 	%r95, %r108, %r2;
	mul.wide.u32 	%rd54, %r95, 4;
	add.s64 	%rd55, %rd1, %rd54;
	ld.global.f32 	%f65, [%rd55];
	sub.f32 	%f66, %f64, %f65;
	fma.rn.f32 	%f67, %f66, %f66, %f82;
	cvt.u64.u32 	%rd56, %r12;
	cvt.u64.u32 	%rd57, %r108;
	add.s64 	%rd58, %rd57, %rd56;
	shl.b64 	%rd59, %rd58, 2;
	add.s64 	%rd60, %rd2, %rd59;
	ld.global.f32 	%f68, [%rd60+4];
	add.s64 	%rd61, %rd57, %rd5;
	shl.b64 	%rd62, %rd61, 2;
	add.s64 	%rd63, %rd1, %rd62;
	ld.global.f32 	%f69, [%rd63+4];
	sub.f32 	%f70, %f68, %f69;
	fma.rn.f32 	%f82, %f70, %f70, %f67;
	add.s32 	%r108, %r108, 2;
$L__BB1_12:
	setp.eq.s32 	%p17, %r7, 0;
	@%p17 bra 	$L__BB1_14;
	add.s32 	%r96, %r108, %r12;
	mul.wide.u32 	%rd64, %r96, 4;
	add.s64 	%rd65, %rd2, %rd64;
	ld.global.f32 	%f71, [%rd65];
	add.s32 	%r97, %r108, %r2;
	mul.wide.u32 	%rd66, %r97, 4;
	add.s64 	%rd67, %rd1, %rd66;
	ld.global.f32 	%f72, [%rd67];
	sub.f32 	%f73, %f71, %f72;
	fma.rn.f32 	%f82, %f73, %f73, %f82;
$L__BB1_14:
	cvt.f64.f32 	%fd1, %f82;
	st.local.v2.u32 	[%rd4], {%r1, %r103};
	st.local.f64 	[%rd4+8], %fd1;
	cvta.global.u64 	%rd69, %rd68;
	{ // callseq 31, 0
	.param .b64 param0;
	st.param.b64 	[param0], %rd69;
	.param .b64 param1;
	st.param.b64 	[param1], %rd70;
	.param .b32 retval0;
	call.uni (retval0), 
	vprintf, 
	(
	param0, 
	param1
	);
	ld.param.b32 	%r98, [retval0];
	} // callseq 31
	cvt.rn.f32.s32 	%f74, %r105;
	setp.lt.f32 	%p18, %f82, %f74;
	cvt.rzi.s32.f32 	%r100, %f82;
	selp.b32 	%r105, %r100, %r105, %p18;
	selp.b32 	%r114, %r103, %r114, %p18;
	add.s32 	%r103, %r103, 1;
	setp.eq.s32 	%p19, %r103, %r34;
	@%p19 bra 	$L__BB1_26;
	bra.uni 	$L__BB1_3;
$L__BB1_15:
	and.b32  	%r23, %r34, 7;
	setp.lt.u32 	%p3, %r34, 8;
	mov.b32 	%r112, 0;
	@%p3 bra 	$L__BB1_18;
	and.b32  	%r112, %r34, 2147483640;
	mov.b32 	%r110, 0;
	mov.u64 	%rd21, $str$2;
$L__BB1_17:
	.pragma "nounroll";
	st.local.v2.u32 	[%rd4], {%r1, %r110};
	mov.b64 	%rd20, 0;
	st.local.u64 	[%rd4+8], %rd20;
	cvta.global.u64 	%rd22, %rd21;
	{ // callseq 16, 0
	.param .b64 param0;
	st.param.b64 	[param0], %rd22;
	.param .b64 param1;
	st.param.b64 	[param1], %rd17;
	.param .b32 retval0;
	call.uni (retval0), 
	vprintf, 
	(
	param0, 
	param1
	);
	ld.param.b32 	%r42, [retval0];
	} // callseq 16
	add.s32 	%r44, %r110, 1;
	st.local.v2.u32 	[%rd4], {%r1, %r44};
	st.local.u64 	[%rd4+8], %rd20;
	{ // callseq 17, 0
	.param .b64 param0;
	st.param.b64 	[param0], %rd22;
	.param .b64 param1;
	st.param.b64 	[param1], %rd17;
	.param .b32 retval0;
	call.uni (retval0), 
	vprintf, 
	(
	param0, 
	param1
	);
	ld.param.b32 	%r45, [retval0];
	} // callseq 17
	add.s32 	%r47, %r110, 2;
	st.local.v2.u32 	[%rd4], {%r1, %r47};
	st.local.u64 	[%rd4+8], %rd20;
	{ // callseq 18, 0
	.param .b64 param0;
	st.param.b64 	[param0], %rd22;
	.param .b64 param1;
	st.param.b64 	[param1], %rd17;
	.param .b32 retval0;
	call.uni (retval0), 
	vprintf, 
	(
	param0, 
	param1
	);
	ld.param.b32 	%r48, [retval0];
	} // callseq 18
	add.s32 	%r50, %r110, 3;
	st.local.v2.u32 	[%rd4], {%r1, %r50};
	st.local.u64 	[%rd4+8], %rd20;
	{ // callseq 19, 0
	.param .b64 param0;
	st.param.b64 	[param0], %rd22;
	.param .b64 param1;
	st.param.b64 	[param1], %rd17;
	.param .b32 retval0;
	call.uni (retval0), 
	vprintf, 
	(
	param0, 
	param1
	);
	ld.param.b32 	%r51, [retval0];
	} // callseq 19
	add.s32 	%r53, %r110, 4;
	st.local.v2.u32 	[%rd4], {%r1, %r53};
	st.local.u64 	[%rd4+8], %rd20;
	{ // callseq 20, 0
	.param .b64 param0;
	st.param.b64 	[param0], %rd22;
	.param .b64 param1;
	st.param.b64 	[param1], %rd17;
	.param .b32 retval0;
	call.uni (retval0), 
	vprintf, 
	(
	param0, 
	param1
	);
	ld.param.b32 	%r54, [retval0];
	} // callseq 20
	add.s32 	%r56, %r110, 5;
	st.local.v2.u32 	[%rd4], {%r1, %r56};
	st.local.u64 	[%rd4+8], %rd20;
	{ // callseq 21, 0
	.param .b64 param0;
	st.param.b64 	[param0], %rd22;
	.param .b64 param1;
	st.param.b64 	[param1], %rd17;
	.param .b32 retval0;
	call.uni (retval0), 
	vprintf, 
	(
	param0, 
	param1
	);
	ld.param.b32 	%r57, [retval0];
	} // callseq 21
	add.s32 	%r59, %r110, 6;
	st.local.v2.u32 	[%rd4], {%r1, %r59};
	st.local.u64 	[%rd4+8], %rd20;
	{ // callseq 22, 0
	.param .b64 param0;
	st.param.b64 	[param0], %rd22;
	.param .b64 param1;
	st.param.b64 	[param1], %rd17;
	.param .b32 retval0;
	call.uni (retval0), 
	vprintf, 
	(
	param0, 
	param1
	);
	ld.param.b32 	%r60, [retval0];
	} // callseq 22
	add.s32 	%r62, %r110, 7;
	st.local.v2.u32 	[%rd4], {%r1, %r62};
	st.local.u64 	[%rd4+8], %rd20;
	{ // callseq 23, 0
	.param .b64 param0;
	st.param.b64 	[param0], %rd22;
	.param .b64 param1;
	st.param.b64 	[param1], %rd17;
	.param .b32 retval0;
	call.uni (retval0), 
	vprintf, 
	(
	param0, 
	param1
	);
	ld.param.b32 	%r63, [retval0];
	} // callseq 23
	add.s32 	%r110, %r110, 8;
	setp.ne.s32 	%p4, %r110, %r112;
	@%p4 bra 	$L__BB1_17;
$L__BB1_18:
	setp.eq.s32 	%p5, %r23, 0;
	mov.b32 	%r114, 0;
	@%p5 bra 	$L__BB1_26;
	and.b32  	%r28, %r34, 3;
	setp.lt.u32 	%p6, %r23, 4;
	@%p6 bra 	$L__BB1_21;
	st.local.v2.u32 	[%rd4], {%r1, %r112};
	mov.b64 	%rd24, 0;
	st.local.u64 	[%rd4+8], %rd24;
	mov.u64 	%rd25, $str$2;
	cvta.global.u64 	%rd26, %rd25;
	{ // callseq 24, 0
	.param .b64 param0;
	st.param.b64 	[param0], %rd26;
	.param .b64 param1;
	st.param.b64 	[param1], %rd17;
	.param .b32 retval0;
	call.uni (retval0), 
	vprintf, 
	(
	param0, 
	param1
	);
	ld.param.b32 	%r66, [retval0];
	} // callseq 24
	add.s32 	%r68, %r112, 1;
	st.local.v2.u32 	[%rd4], {%r1, %r68};
	st.local.u64 	[%rd4+8], %rd24;
	{ // callseq 25, 0
	.param .b64 param0;
	st.param.b64 	[param0], %rd26;
	.param .b64 param1;
	st.param.b64 	[param1], %rd17;
	.param .b32 retval0;
	call.uni (retval0), 
	vprintf, 
	(
	param0, 
	param1
	);
	ld.param.b32 	%r69, [retval0];
	} // callseq 25
	add.s32 	%r71, %r112, 2;
	st.local.v2.u32 	[%rd4], {%r1, %r71};
	st.local.u64 	[%rd4+8], %rd24;
	{ // callseq 26, 0
	.param .b64 param0;
	st.param.b64 	[param0], %rd26;
	.param .b64 param1;
	st.param.b64 	[param1], %rd17;
	.param .b32 retval0;
	call.uni (retval0), 
	vprintf, 
	(
	param0, 
	param1
	);
	ld.param.b32 	%r72, [retval0];
	} // callseq 26
	add.s32 	%r74, %r112, 3;
	st.local.v2.u32 	[%rd4], {%r1, %r74};
	st.local.u64 	[%rd4+8], %rd24;
	{ // callseq 27, 0
	.param .b64 param0;
	st.param.b64 	[param0], %rd26;
	.param .b64 param1;
	st.param.b64 	[param1], %rd17;
	.param .b32 retval0;
	call.uni (retval0), 
	vprintf, 
	(
	param0, 
	param1
	);
	ld.param.b32 	%r75, [retval0];
	} // callseq 27
	add.s32 	%r112, %r112, 4;
$L__BB1_21:
	setp.eq.s32 	%p7, %r28, 0;
	@%p7 bra 	$L__BB1_26;
	setp.eq.s32 	%p8, %r28, 1;
	@%p8 bra 	$L__BB1_24;
	st.local.v2.u32 	[%rd4], {%r1, %r112};
	mov.b64 	%rd28, 0;
	st.local.u64 	[%rd4+8], %rd28;
	mov.u64 	%rd29, $str$2;
	cvta.global.u64 	%rd30, %rd29;
	{ // callseq 28, 0
	.param .b64 param0;
	st.param.b64 	[param0], %rd30;
	.param .b64 param1;
	st.param.b64 	[param1], %rd17;
	.param .b32 retval0;
	call.uni (retval0), 
	vprintf, 
	(
	param0, 
	param1
	);
	ld.param.b32 	%r78, [retval0];
	} // callseq 28
	add.s32 	%r80, %r112, 1;
	st.local.v2.u32 	[%rd4], {%r1, %r80};
	st.local.u64 	[%rd4+8], %rd28;
	{ // callseq 29, 0
	.param .b64 param0;
	st.param.b64 	[param0], %rd30;
	.param .b64 param1;
	st.param.b64 	[param1], %rd17;
	.param .b32 retval0;
	call.uni (retval0), 
	vprintf, 
	(
	param0, 
	param1
	);
	ld.param.b32 	%r81, [retval0];
	} // callseq 29
	add.s32 	%r112, %r112, 2;
$L__BB1_24:
	and.b32  	%r84, %r34, 1;
	setp.eq.b32 	%p9, %r84, 1;
	not.pred 	%p10, %p9;
	@%p10 bra 	$L__BB1_26;
	st.local.v2.u32 	[%rd4], {%r1, %r112};
	mov.b64 	%rd32, 0;
	st.local.u64 	[%rd4+8], %rd32;
	mov.u64 	%rd33, $str$2;
	cvta.global.u64 	%rd34, %rd33;
	{ // callseq 30, 0
	.param .b64 param0;
	st.param.b64 	[param0], %rd34;
	.param .b64 param1;
	st.param.b64 	[param1], %rd17;
	.param .b32 retval0;
	call.uni (retval0), 
	vprintf, 
	(
	param0, 
	param1
	);
	ld.param.b32 	%r86, [retval0];
	} // callseq 30
$L__BB1_26:
	cvta.to.global.u64 	%rd71, %rd13;
	mul.wide.u32 	%rd72, %r1, 4;
	add.s64 	%rd12, %rd71, %rd72;
	ld.global.u32 	%r101, [%rd12];
	setp.eq.s32 	%p20, %r114, %r101;
	@%p20 bra 	$L__BB1_28;
	mov.b32 	%r102, 1;
	st.global.u32 	[%rd3], %r102;
$L__BB1_28:
	st.global.u32 	[%rd12], %r114;
	ret;

}


// ===== COMPILED SASS (sm_100) =====

	.target	sm_100

	.elftype	@"ET_EXEC"


//--------------------- .note.nv.tkinfo           --------------------------
	.section	.note.nv.tkinfo,"",@"SHT_NOTE"
	.sectionflags	@"SHF_NOTE_NV_TKINFO"
	.tkinfo
        /*0018*/ 	.word	0x00000002
        /*0030*/ 	.string	""
        /*0030*/ 	.string	"ptxas"
        /*0030*/ 	.string	"Cuda compilation tools, release 13.0, V13.0.88"
        /*0030*/ 	.string	"Build cuda_13.0.r13.0/compiler.36424714_0"
        /*0030*/ 	.string	"-arch sm_100 -m 64 "



//--------------------- .note.nv.cuinfo           --------------------------
	.section	.note.nv.cuinfo,"",@"SHT_NOTE"
	.sectionflags	@"SHF_NOTE_NV_CUINFO"
        /*0018*/ 	.short	0x0002
        /*001a*/ 	.short	0x0064
        /*001c*/ 	.short	0x0082
	.zero		2


//--------------------- .nv.info                  --------------------------
	.section	.nv.info,"",@"SHT_CUDA_INFO"
	.align	4


	//----- nvinfo : EIATTR_REGCOUNT
	.align		4
        /*0000*/ 	.byte	0x04, 0x2f
        /*0002*/ 	.short	(.L_4 - .L_3)
	.align		4
.L_3:
        /*0004*/ 	.word	index@(_Z11updateMeansPfS_Piiii)
        /*0008*/ 	.word	0x00000026


	//----- nvinfo : EIATTR_FRAME_SIZE
	.align		4
.L_4:
        /*000c*/ 	.byte	0x04, 0x11
        /*000e*/ 	.short	(.L_6 - .L_5)
	.align		4
.L_5:
        /*0010*/ 	.word	index@($__internal_0_$__cuda_sm3x_div_rn_noftz_f32_slowpath)
        /*0014*/ 	.word	0x000001b0


	//----- nvinfo : EIATTR_FRAME_SIZE
	.align		4
.L_6:
        /*0018*/ 	.byte	0x04, 0x11
        /*001a*/ 	.short	(.L_8 - .L_7)
	.align		4
.L_7:
        /*001c*/ 	.word	index@(_Z11updateMeansPfS_Piiii)
        /*0020*/ 	.word	0x000001b0


	//----- nvinfo : EIATTR_REGCOUNT
	.align		4
.L_8:
        /*0024*/ 	.byte	0x04, 0x2f
        /*0026*/ 	.short	(.L_10 - .L_9)
	.align		4
.L_9:
        /*0028*/ 	.word	index@(_Z15getClosestMeansPfS_PiiiiS0_)
        /*002c*/ 	.word	0x0000001f


	//----- nvinfo : EIATTR_FRAME_SIZE
	.align		4
.L_10:
        /*0030*/ 	.byte	0x04, 0x11
        /*0032*/ 	.short	(.L_12 - .L_11)
	.align		4
.L_11:
        /*0034*/ 	.word	index@(_Z15getClosestMeansPfS_PiiiiS0_)
        /*0038*/ 	.word	0x00000010


	//----- nvinfo : EIATTR_MIN_STACK_SIZE
	.align		4
.L_12:
        /*003c*/ 	.byte	0x04, 0x12
        /*003e*/ 	.short	(.L_14 - .L_13)
	.align		4
.L_13:
        /*0040*/ 	.word	index@(_Z15getClosestMeansPfS_PiiiiS0_)
        /*0044*/ 	.word	0x00000010


	//----- nvinfo : EIATTR_MIN_STACK_SIZE
	.align		4
.L_14:
        /*0048*/ 	.byte	0x04, 0x12
        /*004a*/ 	.short	(.L_16 - .L_15)
	.align		4
.L_15:
        /*004c*/ 	.word	index@(_Z11updateMeansPfS_Piiii)
        /*0050*/ 	.word	0x000001b0
.L_16:


//--------------------- .nv.compat                --------------------------
	.section	.nv.compat,"",@"SHT_CUDA_COMPAT_INFO"
	.align	4
        /*0000*/ 	.byte	0x02, 0x09, 0x00, 0x00, 0x02, 0x02, 0x01, 0x00, 0x02, 0x05, 0x05, 0x00, 0x03, 0x07, 0x01, 0x01
        /*0010*/ 	.byte	0x02, 0x03, 0x00, 0x00, 0x02, 0x06, 0x01, 0x00, 0x04, 0x0b, 0x08, 0x00, 0x01, 0x00, 0x00, 0x00
        /*0020*/ 	.byte	0x00, 0x00, 0x00, 0x00


//--------------------- .nv.info._Z15getClosestMeansPfS_PiiiiS0_ --------------------------
	.section	.nv.info._Z15getClosestMeansPfS_PiiiiS0_,"",@"SHT_CUDA_INFO"
	.sectionflags	@""
	.align	4


	//----- nvinfo : EIATTR_CUDA_API_VERSION
	.align		4
        /*0000*/ 	.byte	0x04, 0x37
        /*0002*/ 	.short	(.L_18 - .L_17)
.L_17:
        /*0004*/ 	.word	0x00000082


	//----- nvinfo : EIATTR_KPARAM_INFO
	.align		4
.L_18:
        /*0008*/ 	.byte	0x04, 0x17
        /*000a*/ 	.short	(.L_20 - .L_19)
.L_19:
        /*000c*/ 	.word	0x00000000
        /*0010*/ 	.short	0x0006
        /*0012*/ 	.short	0x0028
        /*0014*/ 	.byte	0x00, 0xf5, 0x21, 0x00


	//----- nvinfo : EIATTR_KPARAM_INFO
	.align		4
.L_20:
        /*0018*/ 	.byte	0x04, 0x17
        /*001a*/ 	.short	(.L_22 - .L_21)
.L_21:
        /*001c*/ 	.word	0x00000000
        /*0020*/ 	.short	0x0005
        /*0022*/ 	.short	0x0020
        /*0024*/ 	.byte	0x00, 0xf0, 0x11, 0x00


	//----- nvinfo : EIATTR_KPARAM_INFO
	.align		4
.L_22:
        /*0028*/ 	.byte	0x04, 0x17
        /*002a*/ 	.short	(.L_24 - .L_23)
.L_23:
        /*002c*/ 	.word	0x00000000
        /*0030*/ 	.short	0x0004
        /*0032*/ 	.short	0x001c
        /*0034*/ 	.byte	0x00, 0xf0, 0x11, 0x00


	//----- nvinfo : EIATTR_KPARAM_INFO
	.align		4
.L_24:
        /*0038*/ 	.byte	0x04, 0x17
        /*003a*/ 	.short	(.L_26 - .L_25)
.L_25:
        /*003c*/ 	.word	0x00000000
        /*0040*/ 	.short	0x0003
        /*0042*/ 	.short	0x0018
        /*0044*/ 	.byte	0x00, 0xf0, 0x11, 0x00


	//----- nvinfo : EIATTR_KPARAM_INFO
	.align		4
.L_26:
        /*0048*/ 	.byte	0x04, 0x17
        /*004a*/ 	.short	(.L_28 - .L_27)
.L_27:
        /*004c*/ 	.word	0x00000000
        /*0050*/ 	.short	0x0002
        /*0052*/ 	.short	0x0010
        /*0054*/ 	.byte	0x00, 0xf5, 0x21, 0x00


	//----- nvinfo : EIATTR_KPARAM_INFO
	.align		4
.L_28:
        /*0058*/ 	.byte	0x04, 0x17
        /*005a*/ 	.short	(.L_30 - .L_29)
.L_29:
        /*005c*/ 	.word	0x00000000
        /*0060*/ 	.short	0x0001
        /*0062*/ 	.short	0x0008
        /*0064*/ 	.byte	0x00, 0xf5, 0x21, 0x00


	//----- nvinfo : EIATTR_KPARAM_INFO
	.align		4
.L_30:
        /*0068*/ 	.byte	0x04, 0x17
        /*006a*/ 	.short	(.L_32 - .L_31)
.L_31:
        /*006c*/ 	.word	0x00000000
        /*0070*/ 	.short	0x0000
        /*0072*/ 	.short	0x0000
        /*0074*/ 	.byte	0x00, 0xf5, 0x21, 0x00


	//----- nvinfo : EIATTR_SPARSE_MMA_MASK
	.align		4
.L_32:
        /*0078*/ 	.byte	0x03, 0x50
        /*007a*/ 	.short	0x0000


	//----- nvinfo : EIATTR_MAXREG_COUNT
	.align		4
        /*007c*/ 	.byte	0x03, 0x1b
        /*007e*/ 	.short	0x00ff


	//----- nvinfo : EIATTR_EXTERNS
	.align		4
        /*0080*/ 	.byte	0x04, 0x0f
        /*0082*/ 	.short	(.L_34 - .L_33)


	//   ....[0]....
	.align		4
.L_33:
        /*0084*/ 	.word	index@(vprintf)


	//----- nvinfo : EIATTR_MERCURY_ISA_VERSION
	.align		4
.L_34:
        /*0088*/ 	.byte	0x03, 0x5f
        /*008a*/ 	.short	0x0101


	//----- nvinfo : EIATTR_VRC_CTA_INIT_COUNT
	.align		4
        /*008c*/ 	.byte	0x02, 0x4a
	.zero		1
	.zero		1


	//----- nvinfo : EIATTR_SYSCALL_OFFSETS
	.align		4
        /*0090*/ 	.byte	0x04, 0x46
        /*0092*/ 	.short	(.L_36 - .L_35)


	//   ....[0]....
.L_35:
        /*0094*/ 	.word	0x000000e0


	//   ....[1]....
        /*0098*/ 	.word	0x00000b60


	//   ....[2]....
        /*009c*/ 	.word	0x00000d50


	//   ....[3]....
        /*00a0*/ 	.word	0x00000e10


	//   ....[4]....
        /*00a4*/ 	.word	0x00000ed0


	//   ....[5]....
        /*00a8*/ 	.word	0x00000f90


	//   ....[6]....
        /*00ac*/ 	.word	0x00001050


	//   ....[7]....
        /*00b0*/ 	.word	0x00001110


	//   ....[8]....
        /*00b4*/ 	.word	0x000011d0


	//   ....[9]....
        /*00b8*/ 	.word	0x00001290


	//   ....[10]....
        /*00bc*/ 	.word	0x000013f0


	//   ....[11]....
        /*00c0*/ 	.word	0x000014b0


	//   ....[12]....
        /*00c4*/ 	.word	0x00001570


	//   ....[13]....
        /*00c8*/ 	.word	0x00001630


	//   ....[14]....
        /*00cc*/ 	.word	0x00001730


	//   ....[15]....
        /*00d0*/ 	.word	0x000017f0


	//   ....[16]....
        /*00d4*/ 	.word	0x000018f0


	//----- nvinfo : EIATTR_EXIT_INSTR_OFFSETS
	.align		4
.L_36:
        /*00d8*/ 	.byte	0x04, 0x1c
        /*00da*/ 	.short	(.L_38 - .L_37)


	//   ....[0]....
.L_37:
        /*00dc*/ 	.word	0x00001980


	//----- nvinfo : EIATTR_CRS_STACK_SIZE
	.align		4
.L_38:
        /*00e0*/ 	.byte	0x04, 0x1e
        /*00e2*/ 	.short	(.L_40 - .L_39)
.L_39:
        /*00e4*/ 	.word	0x00000000


	//----- nvinfo : EIATTR_CBANK_PARAM_SIZE
	.align		4
.L_40:
        /*00e8*/ 	.byte	0x03, 0x19
        /*00ea*/ 	.short	0x0030


	//----- nvinfo : EIATTR_PARAM_CBANK
	.align		4
        /*00ec*/ 	.byte	0x04, 0x0a
        /*00ee*/ 	.short	(.L_42 - .L_41)
	.align		4
.L_41:
        /*00f0*/ 	.word	index@(.nv.constant0._Z15getClosestMeansPfS_PiiiiS0_)
        /*00f4*/ 	.short	0x0380
        /*00f6*/ 	.short	0x0030


	//----- nvinfo : EIATTR_SW_WAR
	.align		4
.L_42:
        /*00f8*/ 	.byte	0x04, 0x36
        /*00fa*/ 	.short	(.L_44 - .L_43)
.L_43:
        /*00fc*/ 	.word	0x00000008
.L_44:


//--------------------- .nv.info._Z11updateMeansPfS_Piiii --------------------------
	.section	.nv.info._Z11updateMeansPfS_Piiii,"",@"SHT_CUDA_INFO"
	.sectionflags	@""
	.align	4


	//----- nvinfo : EIATTR_CUDA_API_VERSION
	.align		4
        /*0000*/ 	.byte	0x04, 0x37
        /*0002*/ 	.short	(.L_46 - .L_45)
.L_45:
        /*0004*/ 	.word	0x00000082


	//----- nvinfo : EIATTR_KPARAM_INFO
	.align		4
.L_46:
        /*0008*/ 	.byte	0x04, 0x17
        /*000a*/ 	.short	(.L_48 - .L_47)
.L_47:
        /*000c*/ 	.word	0x00000000
        /*0010*/ 	.short	0x0005
        /*0012*/ 	.short	0x0020
        /*0014*/ 	.byte	0x00, 0xf0, 0x11, 0x00


	//----- nvinfo : EIATTR_KPARAM_INFO
	.align		4
.L_48:
        /*0018*/ 	.byte	0x04, 0x17
        /*001a*/ 	.short	(.L_50 - .L_49)
.L_49:
        /*001c*/ 	.word	0x00000000
        /*0020*/ 	.short	0x0004
        /*0022*/ 	.short	0x001c
        /*0024*/ 	.byte	0x00, 0xf0, 0x11, 0x00


	//----- nvinfo : EIATTR_KPARAM_INFO
	.align		4
.L_50:
        /*0028*/ 	.byte	0x04, 0x17
        /*002a*/ 	.short	(.L_52 - .L_51)
.L_51:
        /*002c*/ 	.word	0x00000000
        /*0030*/ 	.short	0x0003
        /*0032*/ 	.short	0x0018
        /*0034*/ 	.byte	0x00, 0xf0, 0x11, 0x00


	//----- nvinfo : EIATTR_KPARAM_INFO
	.align		4
.L_52:
        /*0038*/ 	.byte	0x04, 0x17
        /*003a*/ 	.short	(.L_54 - .L_53)
.L_53:
        /*003c*/ 	.word	0x00000000
        /*0040*/ 	.short	0x0002
        /*0042*/ 	.short	0x0010
        /*0044*/ 	.byte	0x00, 0xf5, 0x21, 0x00


	//----- nvinfo : EIATTR_KPARAM_INFO
	.align		4
.L_54:
        /*0048*/ 	.byte	0x04, 0x17
        /*004a*/ 	.short	(.L_56 - .L_55)
.L_55:
        /*004c*/ 	.word	0x00000000
        /*0050*/ 	.short	0x0001
        /*0052*/ 	.short	0x0008
        /*0054*/ 	.byte	0x00, 0xf5, 0x21, 0x00


	//----- nvinfo : EIATTR_KPARAM_INFO
	.align		4
.L_56:
        /*0058*/ 	.byte	0x04, 0x17
        /*005a*/ 	.short	(.L_58 - .L_57)
.L_57:
        /*005c*/ 	.word	0x00000000
        /*0060*/ 	.short	0x0000
        /*0062*/ 	.short	0x0000
        /*0064*/ 	.byte	0x00, 0xf5, 0x21, 0x00


	//----- nvinfo : EIATTR_SPARSE_MMA_MASK
	.align		4
.L_58:
        /*0068*/ 	.byte	0x03, 0x50
        /*006a*/ 	.short	0x0000


	//----- nvinfo : EIATTR_MAXREG_COUNT
	.align		4
        /*006c*/ 	.byte	0x03, 0x1b
        /*006e*/ 	.short	0x00ff


	//----- nvinfo : EIATTR_EXTERNS
	.align		4
        /*0070*/ 	.byte	0x04, 0x0f
        /*0072*/ 	.short	(.L_60 - .L_59)


	//   ....[0]....
	.align		4
.L_59:
        /*0074*/ 	.word	index@(vprintf)


	//----- nvinfo : EIATTR_MERCURY_ISA_VERSION
	.align		4
.L_60:
        /*0078*/ 	.byte	0x03, 0x5f
        /*007a*/ 	.short	0x0101


	//----- nvinfo : EIATTR_VRC_CTA_INIT_COUNT
	.align		4
        /*007c*/ 	.byte	0x02, 0x4a
	.zero		1
	.zero		1


	//----- nvinfo : EIATTR_SYSCALL_OFFSETS
	.align		4
        /*0080*/ 	.byte	0x04, 0x46
        /*0082*/ 	.short	(.L_62 - .L_61)


	//   ....[0]....
.L_61:
        /*0084*/ 	.word	0x00001cf0


	//   ....[1]....
        /*0088*/ 	.word	0x00001ec0


	//   ....[2]....
        /*008c*/ 	.word	0x00002090


	//   ....[3]....
        /*0090*/ 	.word	0x00002260


	//   ....[4]....
        /*0094*/ 	.word	0x00002430


	//   ....[5]....
        /*0098*/ 	.word	0x00002600


	//   ....[6]....
        /*009c*/ 	.word	0x000027d0


	//   ....[7]....
        /*00a0*/ 	.word	0x000029a0


	//   ....[8]....
        /*00a4*/ 	.word	0x00002ca0


	//   ....[9]....
        /*00a8*/ 	.word	0x00002ec0


	//   ....[10]....
        /*00ac*/ 	.word	0x00003090


	//   ....[11]....
        /*00b0*/ 	.word	0x00003260


	//   ....[12]....
        /*00b4*/ 	.word	0x00003510


	//   ....[13]....
        /*00b8*/ 	.word	0x00003720


	//   ....[14]....
        /*00bc*/ 	.word	0x00003990


	//----- nvinfo : EIATTR_EXIT_INSTR_OFFSETS
	.align		4
.L_62:
        /*00c0*/ 	.byte	0x04, 0x1c
        /*00c2*/ 	.short	(.L_64 - .L_63)


	//   ....[0]....
.L_63:
        /*00c4*/ 	.word	0x00001a20


	//   ....[1]....
        /*00c8*/ 	.word	0x00002a10


	//   ....[2]....
        /*00cc*/ 	.word	0x000032a0


	//   ....[3]....
        /*00d0*/ 	.word	0x00003790


	//   ....[4]....
        /*00d4*/ 	.word	0x000039a0


	//----- nvinfo : EIATTR_CRS_STACK_SIZE
	.align		4
.L_64:
        /*00d8*/ 	.byte	0x04, 0x1e
        /*00da*/ 	.short	(.L_66 - .L_65)
.L_65:
        /*00dc*/ 	.word	0x00000000


	//----- nvinfo : EIATTR_CBANK_PARAM_SIZE
	.align		4
.L_66:
        /*00e0*/ 	.byte	0x03, 0x19
        /*00e2*/ 	.short	0x0024


	//----- nvinfo : EIATTR_PARAM_CBANK
	.align		4
        /*00e4*/ 	.byte	0x04, 0x0a
        /*00e6*/ 	.short	(.L_68 - .L_67)
	.align		4
.L_67:
        /*00e8*/ 	.word	index@(.nv.constant0._Z11updateMeansPfS_Piiii)
        /*00ec*/ 	.short	0x0380
        /*00ee*/ 	.short	0x0024


	//----- nvinfo : EIATTR_SW_WAR
	.align		4
.L_68:
        /*00f0*/ 	.byte	0x04, 0x36
        /*00f2*/ 	.short	(.L_70 - .L_69)
.L_69:
        /*00f4*/ 	.word	0x00000008
.L_70:


//--------------------- .nv.callgraph             --------------------------
	.section	.nv.callgraph,"",@"SHT_CUDA_CALLGRAPH"
	.align	4
	.sectionentsize	8
	.align		4
        /*0000*/ 	.word	0x00000000
	.align		4
        /*0004*/ 	.word	0xffffffff
	.align		4
        /*0008*/ 	.word	index@(_Z15getClosestMeansPfS_PiiiiS0_)
	.align		4
        /*000c*/ 	.word	index@(vprintf)
	.align		4
        /*0010*/ 	.word	index@(_Z11updateMeansPfS_Piiii)
	.align		4
        /*0014*/ 	.word	index@(vprintf)
	.align		4
        /*0018*/ 	.word	0x00000000
	.align		4
        /*001c*/ 	.word	0xfffffffe
	.align		4
        /*0020*/ 	.word	0x00000000
	.align		4
        /*0024*/ 	.word	0xfffffffd
	.align		4
        /*0028*/ 	.word	0x00000000
	.align		4
        /*002c*/ 	.word	0xfffffffc


//--------------------- .nv.constant4             --------------------------
	.section	.nv.constant4,"a",@progbits
	.align	8
	.align		8
.nv.constant4:
        /*0000*/ 	.dword	vprintf
	.align		8
        /*0008*/ 	.dword	$str
	.align		8
        /*0010*/ 	.dword	$str$1
	.align		8
        /*0018*/ 	.dword	$str$2


//--------------------- .text._Z15getClosestMeansPfS_PiiiiS0_ --------------------------
	.section	.text._Z15getClosestMeansPfS_PiiiiS0_,"ax",@progbits
	.align	128
        .global         _Z15getClosestMeansPfS_PiiiiS0_
        .type           _Z15getClosestMeansPfS_PiiiiS0_,@function
        .size           _Z15getClosestMeansPfS_PiiiiS0_,(.L_x_118 - _Z15getClosestMeansPfS_PiiiiS0_)
        .other          _Z15getClosestMeansPfS_PiiiiS0_,@"STO_CUDA_ENTRY STV_DEFAULT"
_Z15getClosestMeansPfS_PiiiiS0_:
.text._Z15getClosestMeansPfS_PiiiiS0_:
[----:B------:R-:W0:Y:S01]  /*0000*/  LDC R1, c[0x0][0x37c] ;  /* 0x0000df00ff017b82 */ /* 0x000e220000000800 */
[----:B------:R-:W-:Y:S01]  /*0010*/  MOV R0, 0x0 ;  /* 0x0000000000007802 */ /* 0x000fe20000000f00 */
[----:B------:R-:W1:Y:S01]  /*0020*/  LDCU UR4, c[0x0][0x2f8] ;  /* 0x00005f00ff0477ac */ /* 0x000e620008000800 */
[----:B0-----:R-:W-:Y:S01]  /*0030*/  VIADD R1, R1, 0xfffffff0 ;  /* 0xfffffff001017836 */ /* 0x001fe20000000000 */
[----:B------:R-:W-:-:S04]  /*0040*/  CS2R R6, SRZ ;  /* 0x0000000000067805 */ /* 0x000fc8000001ff00 */
[----:B------:R0:W2:Y:S01]  /*0050*/  LDC.64 R2, c[0x4][R0] ;  /* 0x0100000000027b82 */ /* 0x0000a20000000a00 */
[----:B------:R-:W3:Y:S01]  /*0060*/  LDCU.64 UR6, c[0x4][0x10] ;  /* 0x01000200ff0677ac */ /* 0x000ee20008000a00 */
[----:B------:R-:W4:Y:S01]  /*0070*/  LDCU UR5, c[0x0][0x2fc] ;  /* 0x00005f80ff0577ac */ /* 0x000f220008000800 */
[----:B------:R-:W0:Y:S01]  /*0080*/  LDCU.64 UR36, c[0x0][0x358] ;  /* 0x00006b00ff2477ac */ /* 0x000e220008000a00 */
[----:B-1----:R-:W-:Y:S01]  /*0090*/  IADD3 R19, P0, PT, R1, UR4, RZ ;  /* 0x0000000401137c10 */ /* 0x002fe2000ff1e0ff */
[----:B---3--:R-:W-:Y:S01]  /*00a0*/  IMAD.U32 R4, RZ, RZ, UR6 ;  /* 0x00000006ff047e24 */ /* 0x008fe2000f8e00ff */
[----:B------:R-:W-:-:S03]  /*00b0*/  MOV R5, UR7 ;  /* 0x0000000700057c02 */ /* 0x000fc60008000f00 */
[----:B0---4-:R-:W-:-:S08]  /*00c0*/  IMAD.X R18, RZ, RZ, UR5, P0 ;  /* 0x00000005ff127e24 */ /* 0x011fd000080e06ff */
[----:B------:R-:W-:-:S07]  /*00d0*/  LEPC R20, `(.L_x_0) ;  /* 0x000000001014794e */ /* 0x000fce0000000000 */
[----:B--2---:R-:W-:Y:S05]  /*00e0*/  CALL.ABS.NOINC R2 ;  /* 0x0000000002007343 */ /* 0x004fea0003c00000 */
.L_x_0:
[----:B------:R-:W0:Y:S01]  /*00f0*/  LDC.64 R2, c[0x0][0x3a8] ;  /* 0x0000ea00ff027b82 */ /* 0x000e220000000a00 */
[----:B------:R-:W1:Y:S01]  /*0100*/  S2R R16, SR_TID.Y ;  /* 0x0000000000107919 */ /* 0x000e620000002200 */
[----:B------:R-:W-:-:S06]  /*0110*/  IMAD.MOV.U32 R26, RZ, RZ, -0x1 ;  /* 0xffffffffff1a7424 */ /* 0x000fcc00078e00ff */
[----:B------:R-:W2:Y:S01]  /*0120*/  LDC R0, c[0x0][0x39c] ;  /* 0x0000e700ff007b82 */ /* 0x000ea20000000800 */
[----:B0-----:R0:W-:Y:S01]  /*0130*/  STG.E desc[UR36][R2.64], RZ ;  /* 0x000000ff02007986 */ /* 0x0011e2000c101924 */
[----:B--2---:R-:W-:-:S13]  /*0140*/  ISETP.GE.AND P0, PT, R0, 0x1, PT ;  /* 0x000000010000780c */ /* 0x004fda0003f06270 */
[----:B01----:R-:W-:Y:S05]  /*0150*/  @!P0 BRA `(.L_x_1) ;  /* 0x0000001400e88947 */ /* 0x003fea0003800000 */
[----:B------:R-:W0:Y:S02]  /*0160*/  LDCU UR4, c[0x0][0x3a0] ;  /* 0x00007400ff0477ac */ /* 0x000e240008000800 */
[----:B0-----:R-:W-:-:S09]  /*0170*/  UISETP.GE.AND UP0, UPT, UR4, 0x1, UPT ;  /* 0x000000010400788c */ /* 0x001fd2000bf06270 */
[----:B------:R-:W-:Y:S05]  /*0180*/  BRA.U !UP0, `(.L_x_2) ;  /* 0x0000000908a87547 */ /* 0x000fea000b800000 */
[----:B------:R-:W0:Y:S01]  /*0190*/  LDC.64 R2, c[0x0][0x388] ;  /* 0x0000e200ff027b82 */ /* 0x000e220000000a00 */
[----:B------:R-:W-:Y:S02]  /*01a0*/  IMAD R25, R16, UR4, RZ ;  /* 0x0000000410197c24 */ /* 0x000fe4000f8e02ff */
[----:B------:R-:W-:Y:S01]  /*01b0*/  HFMA2 R22, -RZ, RZ, 9.059906005859375e-06, -0.00158596038818359375 ;  /* 0x0098967fff167431 */ /* 0x000fe200000001ff */
[----:B------:R-:W-:Y:S01]  /*01c0*/  BSSY.RECONVERGENT B6, `(.L_x_3) ;  /* 0x00000a5000067945 */ /* 0x000fe20003800200 */
[----:B------:R-:W-:Y:S01]  /*01d0*/  IMAD.MOV.U32 R26, RZ, RZ, -0x1 ;  /* 0xffffffffff1a7424 */ /* 0x000fe200078e00ff */
[----:B------:R-:W-:Y:S01]  /*01e0*/  MOV R17, RZ ;  /* 0x000000ff00117202 */ /* 0x000fe20000000f00 */
[----:B0-----:R-:W-:-:S03]  /*01f0*/  IMAD.WIDE.U32 R2, R25, 0x4, R2 ;  /* 0x0000000419027825 */ /* 0x001fc600078e0002 */
[----:B------:R-:W-:-:S05]  /*0200*/  IADD3 R24, P0, PT, R2, 0x10, RZ ;  /* 0x0000001002187810 */ /* 0x000fca0007f1e0ff */
[----:B------:R-:W-:-:S08]  /*0210*/  IMAD.X R23, RZ, RZ, R3, P0 ;  /* 0x000000ffff177224 */ /* 0x000fd000000e0603 */
.L_x_12:
[----:B------:R-:W0:Y:S01]  /*0220*/  LDC R12, c[0x0][0x3a0] ;  /* 0x0000e800ff0c7b82 */ /* 0x000e220000000800 */
[----:B------:R-:W-:Y:S02]  /*0230*/  CS2R R2, SRZ ;  /* 0x0000000000027805 */ /* 0x000fe4000001ff00 */
[----:B0-----:R-:W-:Y:S01]  /*0240*/  ISETP.GE.U32.AND P0, PT, R12, 0x8, PT ;  /* 0x000000080c00780c */ /* 0x001fe20003f06070 */
[----:B------:R-:W-:-:S12]  /*0250*/  IMAD R0, R17, R12, RZ ;  /* 0x0000000c11007224 */ /* 0x000fd800078e02ff */
[----:B-1----:R-:W-:Y:S05]  /*0260*/  @!P0 BRA `(.L_x_4) ;  /* 0x0000000000d08947 */ /* 0x002fea0003800000 */
[----:B------:R-:W0:Y:S01]  /*0270*/  LDC.64 R2, c[0x0][0x380] ;  /* 0x0000e000ff027b82 */ /* 0x000e220000000a00 */
[----:B------:R-:W-:Y:S01]  /*0280*/  BSSY.RECONVERGENT B0, `(.L_x_5) ;  /* 0x0000031000007945 */ /* 0x000fe20003800200 */
[----:B------:R-:W-:Y:S01]  /*0290*/  MOV R6, R24 ;  /* 0x0000001800067202 */ /* 0x000fe20000000f00 */
[----:B------:R-:W-:-:S05]  /*02a0*/  IMAD.MOV.U32 R7, RZ, RZ, R23 ;  /* 0x000000ffff077224 */ /* 0x000fca00078e0017 */
[----:B------:R-:W1:Y:S01]  /*02b0*/  LDC R8, c[0x0][0x3a0] ;  /* 0x0000e800ff087b82 */ /* 0x000e620000000800 */
[----:B0-----:R-:W-:-:S03]  /*02c0*/  IMAD.WIDE.U32 R2, R0, 0x4, R2 ;  /* 0x0000000400027825 */ /* 0x001fc600078e0002 */
[----:B------:R-:W-:Y:S01]  /*02d0*/  IADD3 R4, P0, PT, R2, 0x10, RZ ;  /* 0x0000001002047810 */ /* 0x000fe20007f1e0ff */
[----:B------:R-:W-:Y:S01]  /*02e0*/  IMAD.MOV.U32 R2, RZ, RZ, RZ ;  /* 0x000000ffff027224 */ /* 0x000fe200078e00ff */
[----:B-1----:R-:W-:-:S03]  /*02f0*/  LOP3.LUT R8, R8, 0x7ffffff8, RZ, 0xc0, !PT ;  /* 0x7ffffff808087812 */ /* 0x002fc600078ec0ff */
[----:B------:R-:W-:Y:S02]  /*0300*/  IMAD.X R5, RZ, RZ, R3, P0 ;  /* 0x000000ffff057224 */ /* 0x000fe400000e0603 */
[----:B------:R-:W-:-:S07]  /*0310*/  IMAD.MOV R3, RZ, RZ, -R8 ;  /* 0x000000ffff037224 */ /* 0x000fce00078e0a08 */
.L_x_6:
[----:B------:R-:W2:Y:S04]  /*0320*/  LDG.E R11, desc[UR36][R4.64+-0x10] ;  /* 0xfffff024040b7981 */ /* 0x000ea8000c1e1900 */
[----:B------:R-:W2:Y:S04]  /*0330*/  LDG.E R20, desc[UR36][R6.64+-0x10] ;  /* 0xfffff02406147981 */ /* 0x000ea8000c1e1900 */
[----:B------:R-:W3:Y:S04]  /*0340*/  LDG.E R21, desc[UR36][R4.64+-0xc] ;  /* 0xfffff42404157981 */ /* 0x000ee8000c1e1900 */
[----:B------:R-:W3:Y:S04]  /*0350*/  LDG.E R28, desc[UR36][R6.64+-0xc] ;  /* 0xfffff424061c7981 */ /* 0x000ee8000c1e1900 */
[----:B------:R-:W4:Y:S04]  /*0360*/  LDG.E R13, desc[UR36][R4.64+-0x8] ;  /* 0xfffff824040d7981 */ /* 0x000f28000c1e1900 */
[----:B------:R-:W4:Y:S04]  /*0370*/  LDG.E R14, desc[UR36][R6.64+-0x8] ;  /* 0xfffff824060e7981 */ /* 0x000f28000c1e1900 */
[----:B------:R-:W5:Y:S04]  /*0380*/  LDG.E R10, desc[UR36][R4.64+-0x4] ;  /* 0xfffffc24040a7981 */ /* 0x000f68000c1e1900 */
[----:B------:R-:W5:Y:S01]  /*0390*/  LDG.E R9, desc[UR36][R6.64+-0x4] ;  /* 0xfffffc2406097981 */ /* 0x000f62000c1e1900 */
[----:B--2---:R-:W-:-:S04]  /*03a0*/  FADD R11, R11, -R20 ;  /* 0x800000140b0b7221 */ /* 0x004fc80000000000 */
[----:B------:R-:W-:Y:S02]  /*03b0*/  FFMA R15, R11, R11, R2 ;  /* 0x0000000b0b0f7223 */ /* 0x000fe40000000002 */
[----:B------:R-:W2:Y:S01]  /*03c0*/  LDG.E R2, desc[UR36][R4.64] ;  /* 0x0000002404027981 */ /* 0x000ea2000c1e1900 */
[----:B---3--:R-:W-:-:S03]  /*03d0*/  FADD R28, R21, -R28 ;  /* 0x8000001c151c7221 */ /* 0x008fc60000000000 */
[----:B------:R-:W2:Y:S01]  /*03e0*/  LDG.E R11, desc[UR36][R6.64] ;  /* 0x00000024060b7981 */ /* 0x000ea2000c1e1900 */
[----:B------:R-:W-:Y:S01]  /*03f0*/  FFMA R15, R28, R28, R15 ;  /* 0x0000001c1c0f7223 */ /* 0x000fe2000000000f */
[----:B----4-:R-:W-:Y:S02]  /*0400*/  FADD R20, R13, -R14 ;  /* 0x8000000e0d147221 */ /* 0x010fe40000000000 */
[----:B------:R-:W3:Y:S02]  /*0410*/  LDG.E R14, desc[UR36][R4.64+0x4] ;  /* 0x00000424040e7981 */ /* 0x000ee4000c1e1900 */
[----:B------:R-:W-:Y:S02]  /*0420*/  FFMA R15, R20, R20, R15 ;  /* 0x00000014140f7223 */ /* 0x000fe4000000000f */
[----:B------:R-:W3:Y:S01]  /*0430*/  LDG.E R13, desc[UR36][R6.64+0x4] ;  /* 0x00000424060d7981 */ /* 0x000ee2000c1e1900 */
[----:B-----5:R-:W-:-:S03]  /*0440*/  FADD R20, R10, -R9 ;  /* 0x800000090a147221 */ /* 0x020fc60000000000 */
[----:B------:R-:W4:Y:S04]  /*0450*/  LDG.E R10, desc[UR36][R4.64+0x8] ;  /* 0x00000824040a7981 */ /* 0x000f28000c1e1900 */
[----:B------:R-:W4:Y:S01]  /*0460*/  LDG.E R9, desc[UR36][R6.64+0x8] ;  /* 0x0000082406097981 */ /* 0x000f22000c1e1900 */
[----:B------:R-:W-:-:S03]  /*0470*/  FFMA R21, R20, R20, R15 ;  /* 0x0000001414157223 */ /* 0x000fc6000000000f */
[----:B------:R0:W5:Y:S04]  /*0480*/  LDG.E R15, desc[UR36][R4.64+0xc] ;  /* 0x00000c24040f7981 */ /* 0x000168000c1e1900 */
[----:B------:R1:W5:Y:S01]  /*0490*/  LDG.E R20, desc[UR36][R6.64+0xc] ;  /* 0x00000c2406147981 */ /* 0x000362000c1e1900 */
[----:B------:R-:W-:-:S04]  /*04a0*/  IADD3 R3, PT, PT, R3, 0x8, RZ ;  /* 0x0000000803037810 */ /* 0x000fc80007ffe0ff */
[----:B------:R-:W-:Y:S02]  /*04b0*/  ISETP.NE.AND P0, PT, R3, RZ, PT ;  /* 0x000000ff0300720c */ /* 0x000fe40003f05270 */
[----:B0-----:R-:W-:Y:S02]  /*04c0*/  IADD3 R4, P1, PT, R4, 0x20, RZ ;  /* 0x0000002004047810 */ /* 0x001fe40007f3e0ff */
[----:B-1----:R-:W-:-:S03]  /*04d0*/  IADD3 R6, P2, PT, R6, 0x20, RZ ;  /* 0x0000002006067810 */ /* 0x002fc60007f5e0ff */
[----:B------:R-:W-:Y:S02]  /*04e0*/  IMAD.X R5, RZ, RZ, R5, P1 ;  /* 0x000000ffff057224 */ /* 0x000fe400008e0605 */
[----:B------:R-:W-:Y:S02]  /*04f0*/  IMAD.X R7, RZ, RZ, R7, P2 ;  /* 0x000000ffff077224 */ /* 0x000fe400010e0607 */
[----:B--2---:R-:W-:-:S04]  /*0500*/  FADD R2, R2, -R11 ;  /* 0x8000000b02027221 */ /* 0x004fc80000000000 */
[----:B------:R-:W-:Y:S01]  /*0510*/  FFMA R21, R2, R2, R21 ;  /* 0x0000000202157223 */ /* 0x000fe20000000015 */
[----:B---3--:R-:W-:-:S04]  /*0520*/  FADD R14, R14, -R13 ;  /* 0x8000000d0e0e7221 */ /* 0x008fc80000000000 */
[----:B------:R-:W-:Y:S01]  /*0530*/  FFMA R21, R14, R14, R21 ;  /* 0x0000000e0e157223 */ /* 0x000fe20000000015 */
[----:B----4-:R-:W-:-:S04]  /*0540*/  FADD R10, R10, -R9 ;  /* 0x800000090a0a7221 */ /* 0x010fc80000000000 */
[----:B------:R-:W-:Y:S01]  /*0550*/  FFMA R21, R10, R10, R21 ;  /* 0x0000000a0a157223 */ /* 0x000fe20000000015 */
[----:B-----5:R-:W-:-:S04]  /*0560*/  FADD R20, R15, -R20 ;  /* 0x800000140f147221 */ /* 0x020fc80000000000 */
[----:B------:R-:W-:Y:S01]  /*0570*/  FFMA R2, R20, R20, R21 ;  /* 0x0000001414027223 */ /* 0x000fe20000000015 */
[----:B------:R-:W-:Y:S06]  /*0580*/  @P0 BRA `(.L_x_6) ;  /* 0xfffffffc00640947 */ /* 0x000fec000383ffff */
[----:B------:R-:W-:Y:S05]  /*0590*/  BSYNC.RECONVERGENT B0 ;  /* 0x0000000000007941 */ /* 0x000fea0003800200 */
.L_x_5:
[----:B------:R-:W-:-:S07]  /*05a0*/  MOV R3, R8 ;  /* 0x0000000800037202 */ /* 0x000fce0000000f00 */
.L_x_4:
[----:B------:R-:W0:Y:S02]  /*05b0*/  LDCU UR4, c[0x0][0x3a0] ;  /* 0x00007400ff0477ac */ /* 0x000e240008000800 */
[----:B0-----:R-:W-:-:S04]  /*05c0*/  ULOP3.LUT UR5, UR4, 0x7, URZ, 0xc0, !UPT ;  /* 0x0000000704057892 */ /* 0x001fc8000f8ec0ff */
[----:B------:R-:W-:-:S09]  /*05d0*/  UISETP.NE.AND UP0, UPT, UR5, URZ, UPT ;  /* 0x000000ff0500728c */ /* 0x000fd2000bf05270 */
[----:B------:R-:W-:Y:S05]  /*05e0*/  BRA.U !UP0, `(.L_x_7) ;  /* 0x0000000508307547 */ /* 0x000fea000b800000 */
[----:B------:R-:W-:Y:S02]  /*05f0*/  UIADD3 UR5, UPT, UPT, UR5, -0x1, URZ ;  /* 0xffffffff05057890 */ /* 0x000fe4000fffe0ff */
[----:B------:R-:W-:Y:S02]  /*0600*/  ULOP3.LUT UR4, UR4, 0x3, URZ, 0xc0, !UPT ;  /* 0x0000000304047892 */ /* 0x000fe4000f8ec0ff */
[----:B------:R-:W-:Y:S02]  /*0610*/  UISETP.GE.U32.AND UP0, UPT, UR5, 0x3, UPT ;  /* 0x000000030500788c */ /* 0x000fe4000bf06070 */
[----:B------:R-:W-:-:S07]  /*0620*/  UISETP.NE.AND UP1, UPT, UR4, URZ, UPT ;  /* 0x000000ff0400728c */ /* 0x000fce000bf25270 */
[----:B------:R-:W-:Y:S05]  /*0630*/  BRA.U !UP0, `(.L_x_8) ;  /* 0x0000000108807547 */ /* 0x000fea000b800000 */
[----:B------:R-:W0:Y:S01]  /*0640*/  LDC.64 R10, c[0x0][0x380] ;  /* 0x0000e000ff0a7b82 */ /* 0x000e220000000a00 */
[----:B------:R-:W1:Y:S01]  /*0650*/  LDCU.128 UR8, c[0x0][0x380] ;  /* 0x00007000ff0877ac */ /* 0x000e620008000c00 */
[C---:B------:R-:W-:Y:S01]  /*0660*/  IMAD.IADD R13, R0.reuse, 0x1, R3 ;  /* 0x00000001000d7824 */ /* 0x040fe200078e0203 */
[-C--:B------:R-:W-:Y:S02]  /*0670*/  IADD3 R9, P2, PT, R25, R3.reuse, RZ ;  /* 0x0000000319097210 */ /* 0x080fe40007f5e0ff */
[----:B------:R-:W-:-:S03]  /*0680*/  IADD3 R7, P0, PT, R0, R3, RZ ;  /* 0x0000000300077210 */ /* 0x000fc60007f1e0ff */
[----:B------:R-:W2:Y:S01]  /*0690*/  LDC.64 R4, c[0x0][0x388] ;  /* 0x0000e200ff047b82 */ /* 0x000ea20000000a00 */
[----:B------:R-:W-:Y:S01]  /*06a0*/  IMAD.X R14, RZ, RZ, RZ, P2 ;  /* 0x000000ffff0e7224 */ /* 0x000fe200010e06ff */
[----:B------:R-:W-:Y:S02]  /*06b0*/  IADD3.X R20, PT, PT, RZ, RZ, RZ, P0, !PT ;  /* 0x000000ffff147210 */ /* 0x000fe400007fe4ff */
[----:B-1----:R-:W-:Y:S02]  /*06c0*/  LEA R6, P1, R7, UR8, 0x2 ;  /* 0x0000000807067c11 */ /* 0x002fe4000f8210ff */
[----:B------:R-:W-:Y:S02]  /*06d0*/  LEA R8, P3, R9, UR10, 0x2 ;  /* 0x0000000a09087c11 */ /* 0x000fe4000f8610ff */
[----:B------:R-:W-:Y:S01]  /*06e0*/  LEA.HI.X R7, R7, UR9, R20, 0x2, P1 ;  /* 0x0000000907077c11 */ /* 0x000fe200088f1414 */
[----:B0-----:R-:W-:Y:S01]  /*06f0*/  IMAD.WIDE.U32 R10, R13, 0x4, R10 ;  /* 0x000000040d0a7825 */ /* 0x001fe200078e000a */
[----:B------:R-:W-:-:S03]  /*0700*/  LEA.HI.X R9, R9, UR11, R14, 0x2, P3 ;  /* 0x0000000b09097c11 */ /* 0x000fc600098f140e */
[----:B------:R-:W-:Y:S01]  /*0710*/  IMAD.IADD R13, R25, 0x1, R3 ;  /* 0x00000001190d7824 */ /* 0x000fe200078e0203 */
[----:B------:R-:W3:Y:S03]  /*0720*/  LDG.E R14, desc[UR36][R6.64+0x4] ;  /* 0x00000424060e7981 */ /* 0x000ee6000c1e1900 */
[----:B--2---:R-:W-:Y:S01]  /*0730*/  IMAD.WIDE.U32 R4, R13, 0x4, R4 ;  /* 0x000000040d047825 */ /* 0x004fe200078e0004 */
[----:B------:R-:W2:Y:S04]  /*0740*/  LDG.E R10, desc[UR36][R10.64] ;  /* 0x000000240a0a7981 */ /* 0x000ea8000c1e1900 */
[----:B------:R-:W3:Y:S04]  /*0750*/  LDG.E R15, desc[UR36][R8.64+0x4] ;  /* 0x00000424080f7981 */ /* 0x000ee8000c1e1900 */
[----:B------:R-:W2:Y:S04]  /*0760*/  LDG.E R5, desc[UR36][R4.64] ;  /* 0x0000002404057981 */ /* 0x000ea8000c1e1900 */
[----:B------:R-:W4:Y:S04]  /*0770*/  LDG.E R20, desc[UR36][R6.64+0x8] ;  /* 0x0000082406147981 */ /* 0x000f28000c1e1900 */
[----:B------:R-:W4:Y:S04]  /*0780*/  LDG.E R21, desc[UR36][R8.64+0x8] ;  /* 0x0000082408157981 */ /* 0x000f28000c1e1900 */
[----:B------:R-:W5:Y:S04]  /*0790*/  LDG.E R27, desc[UR36][R6.64+0xc] ;  /* 0x00000c24061b7981 */ /* 0x000f68000c1e1900 */
[----:B------:R-:W5:Y:S01]  /*07a0*/  LDG.E R28, desc[UR36][R8.64+0xc] ;  /* 0x00000c24081c7981 */ /* 0x000f62000c1e1900 */
[----:B------:R-:W-:-:S02]  /*07b0*/  VIADD R3, R3, 0x4 ;  /* 0x0000000403037836 */ /* 0x000fc40000000000 */
[----:B---3--:R-:W-:Y:S01]  /*07c0*/  FADD R15, R14, -R15 ;  /* 0x8000000f0e0f7221 */ /* 0x008fe20000000000 */
[----:B--2---:R-:W-:-:S04]  /*07d0*/  FADD R13, R10, -R5 ;  /* 0x800000050a0d7221 */ /* 0x004fc80000000000 */
[----:B------:R-:W-:-:S04]  /*07e0*/  FFMA R2, R13, R13, R2 ;  /* 0x0000000d0d027223 */ /* 0x000fc80000000002 */
[----:B------:R-:W-:Y:S01]  /*07f0*/  FFMA R2, R15, R15, R2 ;  /* 0x0000000f0f027223 */ /* 0x000fe20000000002 */
[----:B----4-:R-:W-:-:S04]  /*0800*/  FADD R21, R20, -R21 ;  /* 0x8000001514157221 */ /* 0x010fc80000000000 */
[----:B------:R-:W-:Y:S01]  /*0810*/  FFMA R2, R21, R21, R2 ;  /* 0x0000001515027223 */ /* 0x000fe20000000002 */
[----:B-----5:R-:W-:-:S04]  /*0820*/  FADD R27, R27, -R28 ;  /* 0x8000001c1b1b7221 */ /* 0x020fc80000000000 */
[----:B------:R-:W-:-:S07]  /*0830*/  FFMA R2, R27, R27, R2 ;  /* 0x0000001b1b027223 */ /* 0x000fce0000000002 */
.L_x_8:
[----:B------:R-:W-:Y:S05]  /*0840*/  BRA.U !UP1, `(.L_x_7) ;  /* 0x0000000109987547 */ /* 0x000fea000b800000 */
[----:B------:R-:W-:Y:S01]  /*0850*/  UISETP.NE.AND UP0, UPT, UR4, 0x1, UPT ;  /* 0x000000010400788c */ /* 0x000fe2000bf05270 */
[----:B------:R-:W-:-:S08]  /*0860*/  LOP3.LUT P0, RZ, R12, 0x1, RZ, 0xc0, !PT ;  /* 0x000000010cff7812 */ /* 0x000fd0000780c0ff */
[----:B------:R-:W-:Y:S05]  /*0870*/  BRA.U !UP0, `(.L_x_9) ;  /* 0x0000000108607547 */ /* 0x000fea000b800000 */
[----:B------:R-:W0:Y:S01]  /*0880*/  LDC.64 R8, c[0x0][0x380] ;  /* 0x0000e000ff087b82 */ /* 0x000e220000000a00 */
[----:B------:R-:W1:Y:S01]  /*0890*/  LDCU.128 UR4, c[0x0][0x380] ;  /* 0x00007000ff0477ac */ /* 0x000e620008000c00 */
[CC--:B------:R-:W-:Y:S02]  /*08a0*/  IADD3 R13, PT, PT, R0.reuse, R3.reuse, RZ ;  /* 0x00000003000d7210 */ /* 0x0c0fe40007ffe0ff */
[-C--:B------:R-:W-:Y:S02]  /*08b0*/  IADD3 R7, P1, PT, R0, R3.reuse, RZ ;  /* 0x0000000300077210 */ /* 0x080fe40007f3e0ff */
[----:B------:R-:W-:Y:S02]  /*08c0*/  IADD3 R5, P3, PT, R25, R3, RZ ;  /* 0x0000000319057210 */ /* 0x000fe40007f7e0ff */
[----:B------:R-:W2:Y:S01]  /*08d0*/  LDC.64 R10, c[0x0][0x388] ;  /* 0x0000e200ff0a7b82 */ /* 0x000ea20000000a00 */
[----:B------:R-:W-:Y:S01]  /*08e0*/  IMAD.X R12, RZ, RZ, RZ, P1 ;  /* 0x000000ffff0c7224 */ /* 0x000fe200008e06ff */
[----:B------:R-:W-:-:S02]  /*08f0*/  IADD3.X R14, PT, PT, RZ, RZ, RZ, P3, !PT ;  /* 0x000000ffff0e7210 */ /* 0x000fc40001ffe4ff */
        /* <DEDUP_REMOVED lines=10> */
[----:B------:R-:W2:Y:S01]  /*09a0*/  LDG.E R11, desc[UR36][R10.64] ;  /* 0x000000240a0b7981 */ /* 0x000ea2000c1e1900 */
[----:B------:R-:W-:-:S02]  /*09b0*/  VIADD R3, R3, 0x2 ;  /* 0x0000000203037836 */ /* 0x000fc40000000000 */
[----:B--2---:R-:W-:-:S04]  /*09c0*/  FADD R13, R8, -R11 ;  /* 0x8000000b080d7221 */ /* 0x004fc80000000000 */
[----:B------:R-:W-:Y:S01]  /*09d0*/  FFMA R2, R13, R13, R2 ;  /* 0x0000000d0d027223 */ /* 0x000fe20000000002 */
[----:B---3--:R-:W-:-:S04]  /*09e0*/  FADD R13, R6, -R5 ;  /* 0x80000005060d7221 */ /* 0x008fc80000000000 */
[----:B------:R-:W-:-:S07]  /*09f0*/  FFMA R2, R13, R13, R2 ;  /* 0x0000000d0d027223 */ /* 0x000fce0000000002 */
.L_x_9:
[----:B------:R-:W-:Y:S05]  /*0a00*/  @!P0 BRA `(.L_x_7) ;  /* 0x0000000000288947 */ /* 0x000fea0003800000 */
[----:B------:R-:W0:Y:S01]  /*0a10*/  LDC.64 R6, c[0x0][0x380] ;  /* 0x0000e000ff067b82 */ /* 0x000e220000000a00 */
[----:B------:R-:W-:Y:S01]  /*0a20*/  IMAD.IADD R9, R0, 0x1, R3 ;  /* 0x0000000100097824 */ /* 0x000fe200078e0203 */
[----:B------:R-:W-:-:S06]  /*0a30*/  IADD3 R3, PT, PT, R25, R3, RZ ;  /* 0x0000000319037210 */ /* 0x000fcc0007ffe0ff */
[----:B------:R-:W1:Y:S01]  /*0a40*/  LDC.64 R4, c[0x0][0x388] ;  /* 0x0000e200ff047b82 */ /* 0x000e620000000a00 */
[----:B0-----:R-:W-:-:S06]  /*0a50*/  IMAD.WIDE.U32 R6, R9, 0x4, R6 ;  /* 0x0000000409067825 */ /* 0x001fcc00078e0006 */
[----:B------:R-:W2:Y:S01]  /*0a60*/  LDG.E R6, desc[UR36][R6.64] ;  /* 0x0000002406067981 */ /* 0x000ea2000c1e1900 */
[----:B-1----:R-:W-:-:S06]  /*0a70*/  IMAD.WIDE.U32 R4, R3, 0x4, R4 ;  /* 0x0000000403047825 */ /* 0x002fcc00078e0004 */
[----:B------:R-:W2:Y:S02]  /*0a80*/  LDG.E R5, desc[UR36][R4.64] ;  /* 0x0000002404057981 */ /* 0x000ea4000c1e1900 */
[----:B--2---:R-:W-:-:S04]  /*0a90*/  FADD R3, R6, -R5 ;  /* 0x8000000506037221 */ /* 0x004fc80000000000 */
[----:B------:R-:W-:-:S07]  /*0aa0*/  FFMA R2, R3, R3, R2 ;  /* 0x0000000303027223 */ /* 0x000fce0000000002 */
.L_x_7:
[----:B------:R-:W0:Y:S01]  /*0ab0*/  F2F.F64.F32 R10, R2 ;  /* 0x00000002000a7310 */ /* 0x000e220000201800 */
[----:B------:R-:W-:Y:S01]  /*0ac0*/  MOV R8, 0x0 ;  /* 0x0000000000087802 */ /* 0x000fe20000000f00 */
[----:B------:R1:W-:Y:S01]  /*0ad0*/  STL.64 [R1], R16 ;  /* 0x0000001001007387 */ /* 0x0003e20000100a00 */
[----:B------:R-:W2:Y:S01]  /*0ae0*/  LDCU.64 UR4, c[0x4][0x18] ;  /* 0x01000300ff0477ac */ /* 0x000ea20008000a00 */
[----:B------:R-:W-:Y:S01]  /*0af0*/  MOV R6, R19 ;  /* 0x0000001300067202 */ /* 0x000fe20000000f00 */
[----:B------:R-:W-:Y:S02]  /*0b00*/  IMAD.MOV.U32 R7, RZ, RZ, R18 ;  /* 0x000000ffff077224 */ /* 0x000fe400078e0012 */
[----:B------:R-:W3:Y:S01]  /*0b10*/  LDC.64 R8, c[0x4][R8] ;  /* 0x0100000008087b82 */ /* 0x000ee20000000a00 */
[----:B0-----:R1:W-:Y:S01]  /*0b20*/  STL.64 [R1+0x8], R10 ;  /* 0x0000080a01007387 */ /* 0x0013e20000100a00 */
[----:B--2---:R-:W-:Y:S02]  /*0b30*/  IMAD.U32 R4, RZ, RZ, UR4 ;  /* 0x00000004ff047e24 */ /* 0x004fe4000f8e00ff */
[----:B------:R-:W-:-:S07]  /*0b40*/  IMAD.U32 R5, RZ, RZ, UR5 ;  /* 0x00000005ff057e24 */ /* 0x000fce000f8e00ff */
[----:B------:R-:W-:-:S07]  /*0b50*/  LEPC R20, `(.L_x_10) ;  /* 0x000000001014794e */ /* 0x000fce0000000000 */
[----:B-1-3--:R-:W-:Y:S05]  /*0b60*/  CALL.ABS.NOINC R8 ;  /* 0x0000000008007343 */ /* 0x00afea0003c00000 */
.L_x_10:
[----:B------:R-:W0:Y:S01]  /*0b70*/  LDCU UR4, c[0x0][0x39c] ;  /* 0x00007380ff0477ac */ /* 0x000e220008000800 */
[----:B------:R-:W-:Y:S01]  /*0b80*/  I2FP.F32.S32 R3, R22 ;  /* 0x0000001600037245 */ /* 0x000fe20000201400 */
[----:B------:R-:W-:-:S03]  /*0b90*/  VIADD R0, R17, 0x1 ;  /* 0x0000000111007836 */ /* 0x000fc60000000000 */
[----:B------:R-:W-:-:S04]  /*0ba0*/  FSETP.GEU.AND P0, PT, R2, R3, PT ;  /* 0x000000030200720b */ /* 0x000fc80003f0e000 */
[----:B------:R-:W-:Y:S02]  /*0bb0*/  SEL R26, R17, R26, !P0 ;  /* 0x0000001a111a7207 */ /* 0x000fe40004000000 */
[----:B0-----:R-:W-:-:S07]  /*0bc0*/  ISETP.NE.AND P1, PT, R0, UR4, PT ;  /* 0x0000000400007c0c */ /* 0x001fce000bf25270 */
[----:B------:R0:W1:Y:S06]  /*0bd0*/  @!P0 F2I.TRUNC.NTZ R22, R2 ;  /* 0x0000000200168305 */ /* 0x00006c000020f100 */
[----:B0-----:R-:W-:Y:S05]  /*0be0*/  @!P1 BRA `(.L_x_11) ;  /* 0x0000000000089947 */ /* 0x001fea0003800000 */
[----:B------:R-:W-:Y:S01]  /*0bf0*/  MOV R17, R0 ;  /* 0x0000000000117202 */ /* 0x000fe20000000f00 */
[----:B------:R-:W-:Y:S06]  /*0c00*/  BRA `(.L_x_12) ;  /* 0xfffffff400847947 */ /* 0x000fec000383ffff */
.L_x_11:
[----:B------:R-:W-:Y:S05]  /*0c10*/  BSYNC.RECONVERGENT B6 ;  /* 0x0000000000067941 */ /* 0x000fea0003800200 */
.L_x_3:
[----:B------:R-:W-:Y:S05]  /*0c20*/  BRA `(.L_x_1) ;  /* 0x0000000c00347947 */ /* 0x000fea0003800000 */
.L_x_2:
[C---:B------:R-:W-:Y:S01]  /*0c30*/  ISETP.GE.U32.AND P0, PT, R0.reuse, 0x8, PT ;  /* 0x000000080000780c */ /* 0x040fe20003f06070 */
[----:B------:R-:W-:Y:S01]  /*0c40*/  IMAD.MOV.U32 R17, RZ, RZ, RZ ;  /* 0x000000ffff117224 */ /* 0x000fe200078e00ff */
[----:B------:R-:W-:-:S11]  /*0c50*/  LOP3.LUT R25, R0, 0x7, RZ, 0xc0, !PT ;  /* 0x0000000700197812 */ /* 0x000fd600078ec0ff */
[----:B------:R-:W-:Y:S05]  /*0c60*/  @!P0 BRA `(.L_x_13) ;  /* 0x00000004009c8947 */ /* 0x000fea0003800000 */
[----:B------:R-:W-:Y:S01]  /*0c70*/  BSSY.RECONVERGENT B6, `(.L_x_13) ;  /* 0x0000066000067945 */ /* 0x000fe20003800200 */
[----:B------:R-:W-:Y:S01]  /*0c80*/  LOP3.LUT R17, R0, 0x7ffffff8, RZ, 0xc0, !PT ;  /* 0x7ffffff800117812 */ /* 0x000fe200078ec0ff */
[----:B------:R-:W-:-:S07]  /*0c90*/  IMAD.MOV.U32 R23, RZ, RZ, RZ ;  /* 0x000000ffff177224 */ /* 0x000fce00078e00ff */
.L_x_22:
[----:B------:R-:W-:Y:S01]  /*0ca0*/  MOV R22, R16 ;  /* 0x0000001000167202 */ /* 0x000fe20000000f00 */
[----:B------:R0:W-:Y:S01]  /*0cb0*/  STL.64 [R1+0x8], RZ ;  /* 0x000008ff01007387 */ /* 0x0001e20000100a00 */
[----:B------:R-:W-:Y:S01]  /*0cc0*/  MOV R24, 0x0 ;  /* 0x0000000000187802 */ /* 0x000fe20000000f00 */
[----:B------:R-:W1:Y:S01]  /*0cd0*/  LDCU.64 UR4, c[0x4][0x18] ;  /* 0x01000300ff0477ac */ /* 0x000e620008000a00 */
[----:B------:R-:W-:Y:S01]  /*0ce0*/  MOV R6, R19 ;  /* 0x0000001300067202 */ /* 0x000fe20000000f00 */
[----:B------:R0:W-:Y:S01]  /*0cf0*/  STL.64 [R1], R22 ;  /* 0x0000001601007387 */ /* 0x0001e20000100a00 */
[----:B------:R0:W2:Y:S01]  /*0d00*/  LDC.64 R2, c[0x4][R24] ;  /* 0x0100000018027b82 */ /* 0x0000a20000000a00 */
[----:B------:R-:W-:Y:S02]  /*0d10*/  IMAD.MOV.U32 R7, RZ, RZ, R18 ;  /* 0x000000ffff077224 */ /* 0x000fe400078e0012 */
[----:B-1----:R-:W-:Y:S02]  /*0d20*/  IMAD.U32 R4, RZ, RZ, UR4 ;  /* 0x00000004ff047e24 */ /* 0x002fe4000f8e00ff */
[----:B0-----:R-:W-:-:S07]  /*0d30*/  IMAD.U32 R5, RZ, RZ, UR5 ;  /* 0x00000005ff057e24 */ /* 0x001fce000f8e00ff */
[----:B------:R-:W-:-:S07]  /*0d40*/  LEPC R20, `(.L_x_14) ;  /* 0x000000001014794e */ /* 0x000fce0000000000 */
[----:B--2---:R-:W-:Y:S05]  /*0d50*/  CALL.ABS.NOINC R2 ;  /* 0x0000000002007343 */ /* 0x004fea0003c00000 */
.L_x_14:
[----:B------:R-:W-:Y:S01]  /*0d60*/  VIADD R9, R23, 0x1 ;  /* 0x0000000117097836 */ /* 0x000fe20000000000 */
[----:B------:R-:W-:Y:S01]  /*0d70*/  MOV R8, R16 ;  /* 0x0000001000087202 */ /* 0x000fe20000000f00 */
[----:B------:R0:W-:Y:S01]  /*0d80*/  STL.64 [R1+0x8], RZ ;  /* 0x000008ff01007387 */ /* 0x0001e20000100a00 */
[----:B------:R0:W1:Y:S01]  /*0d90*/  LDC.64 R2, c[0x4][R24] ;  /* 0x0100000018027b82 */ /* 0x0000620000000a00 */
[----:B------:R-:W2:Y:S01]  /*0da0*/  LDCU.64 UR4, c[0x4][0x18] ;  /* 0x01000300ff0477ac */ /* 0x000ea20008000a00 */
[----:B------:R-:W-:Y:S01]  /*0db0*/  MOV R6, R19 ;  /* 0x0000001300067202 */ /* 0x000fe20000000f00 */
[----:B------:R0:W-:Y:S01]  /*0dc0*/  STL.64 [R1], R8 ;  /* 0x0000000801007387 */ /* 0x0001e20000100a00 */
[----:B------:R-:W-:Y:S02]  /*0dd0*/  IMAD.MOV.U32 R7, RZ, RZ, R18 ;  /* 0x000000ffff077224 */ /* 0x000fe400078e0012 */
[----:B--2---:R-:W-:Y:S02]  /*0de0*/  IMAD.U32 R4, RZ, RZ, UR4 ;  /* 0x00000004ff047e24 */ /* 0x004fe4000f8e00ff */
[----:B0-----:R-:W-:-:S07]  /*0df0*/  IMAD.U32 R5, RZ, RZ, UR5 ;  /* 0x00000005ff057e24 */ /* 0x001fce000f8e00ff */
[----:B------:R-:W-:-:S07]  /*0e00*/  LEPC R20, `(.L_x_15) ;  /* 0x000000001014794e */ /* 0x000fce0000000000 */
[----:B-1----:R-:W-:Y:S05]  /*0e10*/  CALL.ABS.NOINC R2 ;  /* 0x0000000002007343 */ /* 0x002fea0003c00000 */
.L_x_15:
        /* <DEDUP_REMOVED lines=12> */
.L_x_16:
[----:B------:R-:W-:Y:S01]  /*0ee0*/  IADD3 R9, PT, PT, R23, 0x3, RZ ;  /* 0x0000000317097810 */ /* 0x000fe20007ffe0ff */
[----:B------:R-:W-:Y:S01]  /*0ef0*/  IMAD.MOV.U32 R8, RZ, RZ, R16 ;  /* 0x000000ffff087224 */ /* 0x000fe200078e0010 */
[----:B------:R0:W-:Y:S01]  /*0f00*/  STL.64 [R1+0x8], RZ ;  /* 0x000008ff01007387 */ /* 0x0001e20000100a00 */
[----:B------:R0:W1:Y:S01]  /*0f10*/  LDC.64 R2, c[0x4][R24] ;  /* 0x0100000018027b82 */ /* 0x0000620000000a00 */
[----:B------:R-:W2:Y:S01]  /*0f20*/  LDCU.64 UR4, c[0x4][0x18] ;  /* 0x01000300ff0477ac */ /* 0x000ea20008000a00 */
[----:B------:R-:W-:Y:S01]  /*0f30*/  MOV R6, R19 ;  /* 0x0000001300067202 */ /* 0x000fe20000000f00 */
[----:B------:R0:W-:Y:S01]  /*0f40*/  STL.64 [R1], R8 ;  /* 0x0000000801007387 */ /* 0x0001e20000100a00 */
[----:B------:R-:W-:Y:S01]  /*0f50*/  IMAD.MOV.U32 R7, RZ, RZ, R18 ;  /* 0x000000ffff077224 */ /* 0x000fe200078e0012 */
[----:B--2---:R-:W-:Y:S01]  /*0f60*/  MOV R4, UR4 ;  /* 0x0000000400047c02 */ /* 0x004fe20008000f00 */
[----:B0-----:R-:W-:-:S07]  /*0f70*/  IMAD.U32 R5, RZ, RZ, UR5 ;  /* 0x00000005ff057e24 */ /* 0x001fce000f8e00ff */
[----:B------:R-:W-:-:S07]  /*0f80*/  LEPC R20, `(.L_x_17) ;  /* 0x000000001014794e */ /* 0x000fce0000000000 */
[----:B-1----:R-:W-:Y:S05]  /*0f90*/  CALL.ABS.NOINC R2 ;  /* 0x0000000002007343 */ /* 0x002fea0003c00000 */
.L_x_17:
        /* <DEDUP_REMOVED lines=12> */
.L_x_18:
        /* <DEDUP_REMOVED lines=12> */
.L_x_19:
        /* <DEDUP_REMOVED lines=12> */
.L_x_20:
        /* <DEDUP_REMOVED lines=12> */
.L_x_21:
[----:B------:R-:W-:-:S04]  /*12a0*/  IADD3 R23, PT, PT, R23, 0x8, RZ ;  /* 0x0000000817177810 */ /* 0x000fc80007ffe0ff */
[----:B------:R-:W-:-:S13]  /*12b0*/  ISETP.NE.AND P0, PT, R23, R17, PT ;  /* 0x000000111700720c */ /* 0x000fda0003f05270 */
[----:B------:R-:W-:Y:S05]  /*12c0*/  @P0 BRA `(.L_x_22) ;  /* 0xfffffff800740947 */ /* 0x000fea000383ffff */
[----:B------:R-:W-:Y:S05]  /*12d0*/  BSYNC.RECONVERGENT B6 ;  /* 0x0000000000067941 */ /* 0x000fea0003800200 */
.L_x_13:
[----:B------:R-:W-:Y:S01]  /*12e0*/  ISETP.NE.AND P0, PT, R25, RZ, PT ;  /* 0x000000ff1900720c */ /* 0x000fe20003f05270 */
[----:B------:R-:W-:-:S12]  /*12f0*/  IMAD.MOV.U32 R26, RZ, RZ, RZ ;  /* 0x000000ffff1a7224 */ /* 0x000fd800078e00ff */
[----:B------:R-:W-:Y:S05]  /*1300*/  @!P0 BRA `(.L_x_1) ;  /* 0x00000004007c8947 */ /* 0x000fea0003800000 */
[----:B------:R-:W0:Y:S01]  /*1310*/  LDC R23, c[0x0][0x39c] ;  /* 0x0000e700ff177b82 */ /* 0x000e220000000800 */
[----:B------:R-:W-:Y:S02]  /*1320*/  ISETP.GE.U32.AND P0, PT, R25, 0x4, PT ;  /* 0x000000041900780c */ /* 0x000fe40003f06070 */
[----:B0-----:R-:W-:-:S11]  /*1330*/  LOP3.LUT R23, R23, 0x3, RZ, 0xc0, !PT ;  /* 0x0000000317177812 */ /* 0x001fd600078ec0ff */
[----:B------:R-:W-:Y:S05]  /*1340*/  @!P0 BRA `(.L_x_23) ;  /* 0x0000000000c08947 */ /* 0x000fea0003800000 */
[----:B------:R-:W-:Y:S01]  /*1350*/  MOV R22, 0x0 ;  /* 0x0000000000167802 */ /* 0x000fe20000000f00 */
[----:B------:R0:W-:Y:S01]  /*1360*/  STL.64 [R1], R16 ;  /* 0x0000001001007387 */ /* 0x0001e20000100a00 */
[----:B------:R-:W1:Y:S01]  /*1370*/  LDCU.64 UR4, c[0x4][0x18] ;  /* 0x01000300ff0477ac */ /* 0x000e620008000a00 */
[----:B------:R-:W-:Y:S01]  /*1380*/  MOV R6, R19 ;  /* 0x0000001300067202 */ /* 0x000fe20000000f00 */
[----:B------:R0:W2:Y:S01]  /*1390*/  LDC.64 R2, c[0x4][R22] ;  /* 0x0100000016027b82 */ /* 0x0000a20000000a00 */
[----:B------:R0:W-:Y:S01]  /*13a0*/  STL.64 [R1+0x8], RZ ;  /* 0x000008ff01007387 */ /* 0x0001e20000100a00 */
[----:B------:R-:W-:Y:S01]  /*13b0*/  IMAD.MOV.U32 R7, RZ, RZ, R18 ;  /* 0x000000ffff077224 */ /* 0x000fe200078e0012 */
[----:B-1----:R-:W-:Y:S01]  /*13c0*/  MOV R4, UR4 ;  /* 0x0000000400047c02 */ /* 0x002fe20008000f00 */
[----:B0-----:R-:W-:-:S07]  /*13d0*/  IMAD.U32 R5, RZ, RZ, UR5 ;  /* 0x00000005ff057e24 */ /* 0x001fce000f8e00ff */
[----:B------:R-:W-:-:S07]  /*13e0*/  LEPC R20, `(.L_x_24) ;  /* 0x000000001014794e */ /* 0x000fce0000000000 */
[----:B--2---:R-:W-:Y:S05]  /*13f0*/  CALL.ABS.NOINC R2 ;  /* 0x0000000002007343 */ /* 0x004fea0003c00000 */
.L_x_24:
        /* <DEDUP_REMOVED lines=12> */
.L_x_25:
        /* <DEDUP_REMOVED lines=12> */
.L_x_26:
        /* <DEDUP_REMOVED lines=12> */
.L_x_27:
[----:B------:R-:W-:-:S07]  /*1640*/  IADD3 R17, PT, PT, R17, 0x4, RZ ;  /* 0x0000000411117810 */ /* 0x000fce0007ffe0ff */
.L_x_23:
[----:B------:R-:W-:-:S13]  /*1650*/  ISETP.NE.AND P0, PT, R23, RZ, PT ;  /* 0x000000ff1700720c */ /* 0x000fda0003f05270 */
[----:B------:R-:W-:Y:S05]  /*1660*/  @!P0 BRA `(.L_x_1) ;  /* 0x0000000000a48947 */ /* 0x000fea0003800000 */
[----:B------:R-:W-:-:S13]  /*1670*/  ISETP.NE.AND P0, PT, R23, 0x1, PT ;  /* 0x000000011700780c */ /* 0x000fda0003f05270 */
[----:B------:R-:W-:Y:S05]  /*1680*/  @!P0 BRA `(.L_x_28) ;  /* 0x0000000000608947 */ /* 0x000fea0003800000 */
[----:B------:R-:W-:Y:S01]  /*1690*/  MOV R2, 0x0 ;  /* 0x0000000000027802 */ /* 0x000fe20000000f00 */
[----:B------:R0:W-:Y:S01]  /*16a0*/  STL.64 [R1], R16 ;  /* 0x0000001001007387 */ /* 0x0001e20000100a00 */
[----:B------:R-:W1:Y:S01]  /*16b0*/  LDCU.64 UR4, c[0x4][0x18] ;  /* 0x01000300ff0477ac */ /* 0x000e620008000a00 */
[----:B------:R-:W-:Y:S01]  /*16c0*/  IMAD.MOV.U32 R6, RZ, RZ, R19 ;  /* 0x000000ffff067224 */ /* 0x000fe200078e0013 */
[----:B------:R0:W2:Y:S01]  /*16d0*/  LDC.64 R8, c[0x4][R2] ;  /* 0x0100000002087b82 */ /* 0x0000a20000000a00 */
[----:B------:R0:W-:Y:S01]  /*16e0*/  STL.64 [R1+0x8], RZ ;  /* 0x000008ff01007387 */ /* 0x0001e20000100a00 */
[----:B------:R-:W-:Y:S01]  /*16f0*/  MOV R7, R18 ;  /* 0x0000001200077202 */ /* 0x000fe20000000f00 */
[----:B-1----:R-:W-:Y:S01]  /*1700*/  IMAD.U32 R4, RZ, RZ, UR4 ;  /* 0x00000004ff047e24 */ /* 0x002fe2000f8e00ff */
[----:B0-----:R-:W-:-:S07]  /*1710*/  MOV R5, UR5 ;  /* 0x0000000500057c02 */ /* 0x001fce0008000f00 */
[----:B------:R-:W-:-:S07]  /*1720*/  LEPC R20, `(.L_x_29) ;  /* 0x000000001014794e */ /* 0x000fce0000000000 */
[----:B--2---:R-:W-:Y:S05]  /*1730*/  CALL.ABS.NOINC R8 ;  /* 0x0000000008007343 */ /* 0x004fea0003c00000 */
.L_x_29:
[----:B------:R-:W-:Y:S01]  /*1740*/  VIADD R9, R17, 0x1 ;  /* 0x0000000111097836 */ /* 0x000fe20000000000 */
[----:B------:R-:W-:Y:S01]  /*1750*/  MOV R8, R16 ;  /* 0x0000001000087202 */ /* 0x000fe20000000f00 */
[----:B------:R0:W-:Y:S01]  /*1760*/  STL.64 [R1+0x8], RZ ;  /* 0x000008ff01007387 */ /* 0x0001e20000100a00 */
[----:B------:R-:W1:Y:S01]  /*1770*/  LDC.64 R2, c[0x4][R2] ;  /* 0x0100000002027b82 */ /* 0x000e620000000a00 */
[----:B------:R-:W2:Y:S01]  /*1780*/  LDCU.64 UR4, c[0x4][0x18] ;  /* 0x01000300ff0477ac */ /* 0x000ea20008000a00 */
[----:B------:R-:W-:Y:S01]  /*1790*/  IMAD.MOV.U32 R6, RZ, RZ, R19 ;  /* 0x000000ffff067224 */ /* 0x000fe200078e0013 */
[----:B------:R0:W-:Y:S01]  /*17a0*/  STL.64 [R1], R8 ;  /* 0x0000000801007387 */ /* 0x0001e20000100a00 */
[----:B------:R-:W-:Y:S01]  /*17b0*/  MOV R7, R18 ;  /* 0x0000001200077202 */ /* 0x000fe20000000f00 */
[----:B--2---:R-:W-:Y:S01]  /*17c0*/  IMAD.U32 R4, RZ, RZ, UR4 ;  /* 0x00000004ff047e24 */ /* 0x004fe2000f8e00ff */
[----:B0-----:R-:W-:-:S07]  /*17d0*/  MOV R5, UR5 ;  /* 0x0000000500057c02 */ /* 0x001fce0008000f00 */
[----:B------:R-:W-:-:S07]  /*17e0*/  LEPC R20, `(.L_x_30) ;  /* 0x000000001014794e */ /* 0x000fce0000000000 */
[----:B-1----:R-:W-:Y:S05]  /*17f0*/  CALL.ABS.NOINC R2 ;  /* 0x0000000002007343 */ /* 0x002fea0003c00000 */
.L_x_30:
[----:B------:R-:W-:-:S07]  /*1800*/  VIADD R17, R17, 0x2 ;  /* 0x0000000211117836 */ /* 0x000fce0000000000 */
.L_x_28:
[----:B------:R-:W0:Y:S02]  /*1810*/  LDCU UR4, c[0x0][0x39c] ;  /* 0x00007380ff0477ac */ /* 0x000e240008000800 */
[----:B0-----:R-:W-:-:S04]  /*1820*/  ULOP3.LUT UR4, UR4, 0x1, URZ, 0xc0, !UPT ;  /* 0x0000000104047892 */ /* 0x001fc8000f8ec0ff */
[----:B------:R-:W-:-:S09]  /*1830*/  UISETP.NE.U32.AND UP0, UPT, UR4, 0x1, UPT ;  /* 0x000000010400788c */ /* 0x000fd2000bf05070 */
[----:B------:R-:W-:Y:S05]  /*1840*/  BRA.U UP0, `(.L_x_1) ;  /* 0x00000001002c7547 */ /* 0x000fea000b800000 */
        /* <DEDUP_REMOVED lines=11> */
.L_x_1:
[----:B------:R-:W0:Y:S02]  /*1900*/  LDC.64 R2, c[0x0][0x390] ;  /* 0x0000e400ff027b82 */ /* 0x000e240000000a00 */
[----:B0-----:R-:W-:-:S05]  /*1910*/  IMAD.WIDE.U32 R16, R16, 0x4, R2 ;  /* 0x0000000410107825 */ /* 0x001fca00078e0002 */
[----:B------:R-:W2:Y:S02]  /*1920*/  LDG.E R3, desc[UR36][R16.64] ;  /* 0x0000002410037981 */ /* 0x000ea4000c1e1900 */
[----:B--2---:R-:W-:-:S13]  /*1930*/  ISETP.NE.AND P0, PT, R26, R3, PT ;  /* 0x000000031a00720c */ /* 0x004fda0003f05270 */
[----:B------:R-:W0:Y:S01]  /*1940*/  @P0 LDC.64 R2, c[0x0][0x3a8] ;  /* 0x0000ea00ff020b82 */ /* 0x000e220000000a00 */
[----:B------:R-:W-:-:S05]  /*1950*/  @P0 MOV R5, 0x1 ;  /* 0x0000000100050802 */ /* 0x000fca0000000f00 */
[----:B0-----:R-:W-:Y:S04]  /*1960*/  @P0 STG.E desc[UR36][R2.64], R5 ;  /* 0x0000000502000986 */ /* 0x001fe8000c101924 */
[----:B------:R-:W-:Y:S01]  /*1970*/  STG.E desc[UR36][R16.64], R26 ;  /* 0x0000001a10007986 */ /* 0x000fe2000c101924 */
[----:B------:R-:W-:Y:S05]  /*1980*/  EXIT ;  /* 0x000000000000794d */ /* 0x000fea0003800000 */
.L_x_31:
[----:B------:R-:W-:-:S00]  /*1990*/  BRA `(.L_x_31) ;  /* 0xfffffffc00fc7947 */ /* 0x000fc0000383ffff */
[----:B------:R-:W-:-:S00]  /*19a0*/  NOP ;  /* 0x0000000000007918 */ /* 0x000fc00000000000 */
        /* <DEDUP_REMOVED lines=13> */
.L_x_118:


//--------------------- .text._Z11updateMeansPfS_Piiii --------------------------
	.section	.text._Z11updateMeansPfS_Piiii,"ax",@progbits
	.align	128
        .global         _Z11updateMeansPfS_Piiii
        .type           _Z11updateMeansPfS_Piiii,@function
        .size           _Z11updateMeansPfS_Piiii,(.L_x_117 - _Z11updateMeansPfS_Piiii)
        .other          _Z11updateMeansPfS_Piiii,@"STO_CUDA_ENTRY STV_DEFAULT"
_Z11updateMeansPfS_Piiii:
.text._Z11updateMeansPfS_Piiii:
[----:B------:R-:W0:Y:S08]  /*0000*/  LDC R1, c[0x0][0x37c] ;  /* 0x0000df00ff017b82 */ /* 0x000e300000000800 */
[----:B------:R-:W1:Y:S01]  /*0010*/  LDC R5, c[0x0][0x3a0] ;  /* 0x0000e800ff057b82 */ /* 0x000e620000000800 */
[----:B------:R-:W2:Y:S01]  /*0020*/  LDCU UR4, c[0x0][0x2f8] ;  /* 0x00005f00ff0477ac */ /* 0x000ea20008000800 */
[----:B0-----:R-:W-:Y:S01]  /*0030*/  VIADD R1, R1, 0xfffffe50 ;  /* 0xfffffe5001017836 */ /* 0x001fe20000000000 */
[----:B------:R-:W0:Y:S04]  /*0040*/  LDCU UR5, c[0x0][0x2fc] ;  /* 0x00005f80ff0577ac */ /* 0x000e280008000800 */
[----:B--2---:R-:W-:-:S02]  /*0050*/  IADD3 R2, P1, PT, R1, UR4, RZ ;  /* 0x0000000401027c10 */ /* 0x004fc4000ff3e0ff */
[----:B-1----:R-:W-:-:S03]  /*0060*/  ISETP.GE.AND P0, PT, R5, 0x1, PT ;  /* 0x000000010500780c */ /* 0x002fc60003f06270 */
[----:B0-----:R-:W-:-:S10]  /*0070*/  IMAD.X R18, RZ, RZ, UR5, P1 ;  /* 0x00000005ff127e24 */ /* 0x001fd400088e06ff */
[----:B------:R-:W-:Y:S05]  /*0080*/  @!P0 BRA `(.L_x_32) ;  /* 0x0000000000c08947 */ /* 0x000fea0003800000 */
[C---:B------:R-:W-:Y:S01]  /*0090*/  ISETP.GE.U32.AND P1, PT, R5.reuse, 0x10, PT ;  /* 0x000000100500780c */ /* 0x040fe20003f26070 */
[----:B------:R-:W-:Y:S01]  /*00a0*/  HFMA2 R0, -RZ, RZ, 0, 0 ;  /* 0x00000000ff007431 */ /* 0x000fe200000001ff */
[----:B------:R-:W-:-:S04]  /*00b0*/  LOP3.LUT R6, R5, 0xf, RZ, 0xc0, !PT ;  /* 0x0000000f05067812 */ /* 0x000fc800078ec0ff */
[----:B------:R-:W-:-:S07]  /*00c0*/  ISETP.NE.AND P2, PT, R6, RZ, PT ;  /* 0x000000ff0600720c */ /* 0x000fce0003f45270 */
[----:B------:R-:W-:Y:S06]  /*00d0*/  @!P1 BRA `(.L_x_33) ;  /* 0x0000000000289947 */ /* 0x000fec0003800000 */
[----:B------:R-:W-:Y:S01]  /*00e0*/  LOP3.LUT R0, R5, 0x7ffffff0, RZ, 0xc0, !PT ;  /* 0x7ffffff005007812 */ /* 0x000fe200078ec0ff */
[----:B------:R-:W-:-:S07]  /*00f0*/  IMAD.MOV.U32 R3, RZ, RZ, RZ ;  /* 0x000000ffff037224 */ /* 0x000fce00078e00ff */
.L_x_34:
[C---:B0-----:R-:W-:Y:S01]  /*0100*/  IMAD R4, R3.reuse, 0x4, R1 ;  /* 0x0000000403047824 */ /* 0x041fe200078e0201 */
[----:B------:R-:W-:-:S04]  /*0110*/  IADD3 R3, PT, PT, R3, 0x10, RZ ;  /* 0x0000001003037810 */ /* 0x000fc80007ffe0ff */
[----:B------:R0:W-:Y:S01]  /*0120*/  STL.128 [R4], RZ ;  /* 0x000000ff04007387 */ /* 0x0001e20000100c00 */
[----:B------:R-:W-:-:S03]  /*0130*/  ISETP.NE.AND P1, PT, R3, R0, PT ;  /* 0x000000000300720c */ /* 0x000fc60003f25270 */
[----:B------:R0:W-:Y:S04]  /*0140*/  STL.128 [R4+0x10], RZ ;  /* 0x000010ff04007387 */ /* 0x0001e80000100c00 */
[----:B------:R0:W-:Y:S04]  /*0150*/  STL.128 [R4+0x20], RZ ;  /* 0x000020ff04007387 */ /* 0x0001e80000100c00 */
[----:B------:R0:W-:Y:S02]  /*0160*/  STL.128 [R4+0x30], RZ ;  /* 0x000030ff04007387 */ /* 0x0001e40000100c00 */
[----:B------:R-:W-:Y:S05]  /*0170*/  @P1 BRA `(.L_x_34) ;  /* 0xfffffffc00e01947 */ /* 0x000fea000383ffff */
.L_x_33:
[----:B------:R-:W-:Y:S05]  /*0180*/  @!P2 BRA `(.L_x_32) ;  /* 0x000000000080a947 */ /* 0x000fea0003800000 */
[----:B------:R-:W-:Y:S02]  /*0190*/  ISETP.GE.U32.AND P1, PT, R6, 0x8, PT ;  /* 0x000000080600780c */ /* 0x000fe40003f26070 */
[----:B0-----:R-:W-:-:S04]  /*01a0*/  LOP3.LUT R4, R5, 0x7, RZ, 0xc0, !PT ;  /* 0x0000000705047812 */ /* 0x001fc800078ec0ff */
[----:B------:R-:W-:-:S07]  /*01b0*/  ISETP.NE.AND P2, PT, R4, RZ, PT ;  /* 0x000000ff0400720c */ /* 0x000fce0003f45270 */
[----:B------:R-:W-:Y:S06]  /*01c0*/  @!P1 BRA `(.L_x_35) ;  /* 0x0000000000289947 */ /* 0x000fec0003800000 */
[C---:B------:R-:W-:Y:S02]  /*01d0*/  IMAD R3, R0.reuse, 0x4, R1 ;  /* 0x0000000400037824 */ /* 0x040fe400078e0201 */
[----:B------:R-:W-:-:S03]  /*01e0*/  VIADD R0, R0, 0x8 ;  /* 0x0000000800007836 */ /* 0x000fc60000000000 */
[----:B------:R0:W-:Y:S04]  /*01f0*/  STL [R3], RZ ;  /* 0x000000ff03007387 */ /* 0x0001e80000100800 */
[----:B------:R0:W-:Y:S04]  /*0200*/  STL [R3+0x4], RZ ;  /* 0x000004ff03007387 */ /* 0x0001e80000100800 */
[----:B------:R0:W-:Y:S04]  /*0210*/  STL [R3+0x8], RZ ;  /* 0x000008ff03007387 */ /* 0x0001e80000100800 */
[----:B------:R0:W-:Y:S04]  /*0220*/  STL [R3+0xc], RZ ;  /* 0x00000cff03007387 */ /* 0x0001e80000100800 */
[----:B------:R0:W-:Y:S04]  /*0230*/  STL [R3+0x10], RZ ;  /* 0x000010ff03007387 */ /* 0x0001e80000100800 */
[----:B------:R0:W-:Y:S04]  /*0240*/  STL [R3+0x14], RZ ;  /* 0x000014ff03007387 */ /* 0x0001e80000100800 */
[----:B------:R0:W-:Y:S04]  /*0250*/  STL [R3+0x18], RZ ;  /* 0x000018ff03007387 */ /* 0x0001e80000100800 */
[----:B------:R0:W-:Y:S02]  /*0260*/  STL [R3+0x1c], RZ ;  /* 0x00001cff03007387 */ /* 0x0001e40000100800 */
.L_x_35:
[----:B------:R-:W-:Y:S05]  /*0270*/  @!P2 BRA `(.L_x_32) ;  /* 0x000000000044a947 */ /* 0x000fea0003800000 */
[----:B------:R-:W-:Y:S02]  /*0280*/  ISETP.GE.U32.AND P1, PT, R4, 0x4, PT ;  /* 0x000000040400780c */ /* 0x000fe40003f26070 */
[----:B0-----:R-:W-:-:S04]  /*0290*/  LOP3.LUT R3, R5, 0x3, RZ, 0xc0, !PT ;  /* 0x0000000305037812 */ /* 0x001fc800078ec0ff */
[----:B------:R-:W-:-:S07]  /*02a0*/  ISETP.NE.AND P2, PT, R3, RZ, PT ;  /* 0x000000ff0300720c */ /* 0x000fce0003f45270 */
[C---:B------:R-:W-:Y:S01]  /*02b0*/  @P1 LEA R4, R0.reuse, R1, 0x2 ;  /* 0x0000000100041211 */ /* 0x040fe200078e10ff */
[----:B------:R-:W-:-:S04]  /*02c0*/  @P1 VIADD R0, R0, 0x4 ;  /* 0x0000000400001836 */ /* 0x000fc80000000000 */
[----:B------:R1:W-:Y:S04]  /*02d0*/  @P1 STL [R4], RZ ;  /* 0x000000ff04001387 */ /* 0x0003e80000100800 */
[----:B------:R1:W-:Y:S04]  /*02e0*/  @P1 STL [R4+0x4], RZ ;  /* 0x000004ff04001387 */ /* 0x0003e80000100800 */
[----:B------:R1:W-:Y:S04]  /*02f0*/  @P1 STL [R4+0x8], RZ ;  /* 0x000008ff04001387 */ /* 0x0003e80000100800 */
[----:B------:R1:W-:Y:S01]  /*0300*/  @P1 STL [R4+0xc], RZ ;  /* 0x00000cff04001387 */ /* 0x0003e20000100800 */
[----:B------:R-:W-:Y:S05]  /*0310*/  @!P2 BRA `(.L_x_32) ;  /* 0x00000000001ca947 */ /* 0x000fea0003800000 */
[----:B------:R-:W-:-:S05]  /*0320*/  UMOV UR4, URZ ;  /* 0x000000ff00047c82 */ /* 0x000fca0008000000 */
.L_x_36:
[C---:B-1----:R-:W-:Y:S01]  /*0330*/  IMAD R4, R0.reuse, 0x4, R1 ;  /* 0x0000000400047824 */ /* 0x042fe200078e0201 */
[----:B------:R-:W-:Y:S01]  /*0340*/  UIADD3 UR4, UPT, UPT, UR4, 0x1, URZ ;  /* 0x0000000104047890 */ /* 0x000fe2000fffe0ff */
[----:B------:R-:W-:-:S03]  /*0350*/  IADD3 R0, PT, PT, R0, 0x1, RZ ;  /* 0x0000000100007810 */ /* 0x000fc60007ffe0ff */
[----:B------:R2:W-:Y:S02]  /*0360*/  STL [R4], RZ ;  /* 0x000000ff04007387 */ /* 0x0005e40000100800 */
[----:B------:R-:W-:-:S13]  /*0370*/  ISETP.NE.AND P1, PT, R3, UR4, PT ;  /* 0x0000000403007c0c */ /* 0x000fda000bf25270 */
[----:B--2---:R-:W-:Y:S05]  /*0380*/  @P1 BRA `(.L_x_36) ;  /* 0xfffffffc00e81947 */ /* 0x004fea000383ffff */
.L_x_32:
[----:B------:R-:W2:Y:S01]  /*0390*/  LDCU UR4, c[0x0][0x398] ;  /* 0x00007300ff0477ac */ /* 0x000ea20008000800 */
[----:B------:R-:W3:Y:S01]  /*03a0*/  S2R R16, SR_TID.Y ;  /* 0x0000000000107919 */ /* 0x000ee20000002200 */
[----:B------:R-:W-:Y:S01]  /*03b0*/  IMAD.MOV.U32 R22, RZ, RZ, RZ ;  /* 0x000000ffff167224 */ /* 0x000fe200078e00ff */
[----:B------:R-:W4:Y:S01]  /*03c0*/  LDCU.64 UR36, c[0x0][0x358] ;  /* 0x00006b00ff2477ac */ /* 0x000f220008000a00 */
[----:B--2---:R-:W-:-:S09]  /*03d0*/  UISETP.GE.AND UP0, UPT, UR4, 0x1, UPT ;  /* 0x000000010400788c */ /* 0x004fd2000bf06270 */
[----:B----4-:R-:W-:Y:S05]  /*03e0*/  BRA.U !UP0, `(.L_x_37) ;  /* 0x0000001508847547 */ /* 0x010fea000b800000 */
[----:B------:R-:W-:Y:S05]  /*03f0*/  @!P0 BRA `(.L_x_38) ;  /* 0x0000000800d88947 */ /* 0x000fea0003800000 */
[C---:B------:R-:W-:Y:S01]  /*0400*/  LOP3.LUT R17, R5.reuse, 0x7, RZ, 0xc0, !PT ;  /* 0x0000000705117812 */ /* 0x040fe200078ec0ff */
[----:B------:R-:W-:Y:S01]  /*0410*/  IMAD.MOV.U32 R25, RZ, RZ, RZ ;  /* 0x000000ffff197224 */ /* 0x000fe200078e00ff */
[----:B------:R-:W-:Y:S01]  /*0420*/  LOP3.LUT R19, R5, 0xf, RZ, 0xc0, !PT ;  /* 0x0000000f05137812 */ /* 0x000fe200078ec0ff */
[----:B------:R-:W-:Y:S01]  /*0430*/  IMAD.MOV.U32 R22, RZ, RZ, RZ ;  /* 0x000000ffff167224 */ /* 0x000fe200078e00ff */
[----:B0-----:R-:W-:-:S03]  /*0440*/  IADD3 R3, PT, PT, R17, -0x1, RZ ;  /* 0xffffffff11037810 */ /* 0x001fc60007ffe0ff */
[----:B------:R-:W-:Y:S01]  /*0450*/  VIADD R0, R19, 0xffffffff ;  /* 0xffffffff13007836 */ /* 0x000fe20000000000 */
[----:B------:R-:W-:Y:S02]  /*0460*/  ISETP.GE.U32.AND P0, PT, R3, 0x3, PT ;  /* 0x000000030300780c */ /* 0x000fe40003f06070 */
[C---:B------:R-:W-:Y:S02]  /*0470*/  LOP3.LUT R3, R5.reuse, 0x7ffffff0, RZ, 0xc0, !PT ;  /* 0x7ffffff005037812 */ /* 0x040fe400078ec0ff */
[----:B------:R-:W-:Y:S02]  /*0480*/  ISETP.GE.U32.AND P1, PT, R0, 0x7, PT ;  /* 0x000000070000780c */ /* 0x000fe40003f26070 */
[----:B------:R-:W-:Y:S02]  /*0490*/  LOP3.LUT R0, R5, 0x3, RZ, 0xc0, !PT ;  /* 0x0000000305007812 */ /* 0x000fe400078ec0ff */
[----:B------:R-:W-:-:S09]  /*04a0*/  IADD3 R21, PT, PT, -R3, RZ, RZ ;  /* 0x000000ff03157210 */ /* 0x000fd20007ffe1ff */
.L_x_46:
[----:B01----:R-:W0:Y:S02]  /*04b0*/  LDC.64 R4, c[0x0][0x390] ;  /* 0x0000e400ff047b82 */ /* 0x003e240000000a00 */
[----:B0-----:R-:W-:-:S06]  /*04c0*/  IMAD.WIDE.U32 R4, R25, 0x4, R4 ;  /* 0x0000000419047825 */ /* 0x001fcc00078e0004 */
[----:B---3--:R-:W3:Y:S01]  /*04d0*/  LDG.E R5, desc[UR36][R4.64] ;  /* 0x0000002404057981 */ /* 0x008ee2000c1e1900 */
[----:B------:R-:W-:Y:S01]  /*04e0*/  BSSY.RECONVERGENT B0, `(.L_x_39) ;  /* 0x00000a2000007945 */ /* 0x000fe20003800200 */
[----:B---3--:R-:W-:-:S13]  /*04f0*/  ISETP.NE.AND P2, PT, R5, R16, PT ;  /* 0x000000100500720c */ /* 0x008fda0003f45270 */
[----:B--2---:R-:W-:Y:S05]  /*0500*/  @P2 BRA `(.L_x_40) ;  /* 0x00000008007c2947 */ /* 0x004fea0003800000 */
[----:B------:R-:W0:Y:S01]  /*0510*/  LDCU UR4, c[0x0][0x3a0] ;  /* 0x00007400ff0477ac */ /* 0x000e220008000800 */
[----:B------:R-:W-:Y:S01]  /*0520*/  IMAD.MOV.U32 R9, RZ, RZ, RZ ;  /* 0x000000ffff097224 */ /* 0x000fe200078e00ff */
[----:B0-----:R-:W-:Y:S02]  /*0530*/  UISETP.GE.U32.AND UP0, UPT, UR4, 0x10, UPT ;  /* 0x000000100400788c */ /* 0x001fe4000bf06070 */
[----:B------:R-:W-:-:S07]  /*0540*/  IMAD R20, R25, UR4, RZ ;  /* 0x0000000419147c24 */ /* 0x000fce000f8e02ff */
[----:B------:R-:W-:Y:S05]  /*0550*/  BRA.U !UP0, `(.L_x_41) ;  /* 0x0000000108d47547 */ /* 0x000fea000b800000 */
[----:B------:R-:W0:Y:S01]  /*0560*/  LDC.64 R4, c[0x0][0x388] ;  /* 0x0000e200ff047b82 */ /* 0x000e220000000a00 */
[----:B------:R-:W-:Y:S01]  /*0570*/  VIADD R23, R1, 0x20 ;  /* 0x0000002001177836 */ /* 0x000fe20000000000 */
[----:B------:R-:W-:Y:S01]  /*0580*/  MOV R24, R21 ;  /* 0x0000001500187202 */ /* 0x000fe20000000f00 */
[----:B0-----:R-:W-:-:S03]  /*0590*/  IMAD.WIDE.U32 R4, R20, 0x4, R4 ;  /* 0x0000000414047825 */ /* 0x001fc600078e0004 */
[----:B------:R-:W-:-:S05]  /*05a0*/  IADD3 R26, P2, PT, R4, 0x20, RZ ;  /* 0x00000020041a7810 */ /* 0x000fca0007f5e0ff */
[----:B------:R-:W-:-:S08]  /*05b0*/  IMAD.X R27, RZ, RZ, R5, P2 ;  /* 0x000000ffff1b7224 */ /* 0x000fd000010e0605 */
.L_x_42:
[----:B------:R-:W2:Y:S04]  /*05c0*/  LDL.128 R4, [R23+-0x20] ;  /* 0xffffe00017047983 */ /* 0x000ea80000100c00 */
[----:B------:R-:W2:Y:S04]  /*05d0*/  LDG.E R9, desc[UR36][R26.64+-0x20] ;  /* 0xffffe0241a097981 */ /* 0x000ea8000c1e1900 */
[----:B------:R-:W3:Y:S04]  /*05e0*/  LDG.E R8, desc[UR36][R26.64+-0x1c] ;  /* 0xffffe4241a087981 */ /* 0x000ee8000c1e1900 */
[----:B------:R-:W4:Y:S04]  /*05f0*/  LDG.E R11, desc[UR36][R26.64+-0x18] ;  /* 0xffffe8241a0b7981 */ /* 0x000f28000c1e1900 */
[----:B------:R-:W5:Y:S04]  /*0600*/  LDG.E R10, desc[UR36][R26.64+-0x14] ;  /* 0xffffec241a0a7981 */ /* 0x000f68000c1e1900 */
[----:B------:R-:W5:Y:S04]  /*0610*/  LDG.E R15, desc[UR36][R26.64+-0x10] ;  /* 0xfffff0241a0f7981 */ /* 0x000f68000c1e1900 */
[----:B------:R-:W5:Y:S04]  /*0620*/  LDG.E R14, desc[UR36][R26.64+-0xc] ;  /* 0xfffff4241a0e7981 */ /* 0x000f68000c1e1900 */
[----:B------:R-:W5:Y:S04]  /*0630*/  LDG.E R13, desc[UR36][R26.64+-0x8] ;  /* 0xfffff8241a0d7981 */ /* 0x000f68000c1e1900 */
[----:B------:R-:W5:Y:S04]  /*0640*/  LDG.E R12, desc[UR36][R26.64+-0x4] ;  /* 0xfffffc241a0c7981 */ /* 0x000f68000c1e1900 */
[----:B------:R-:W5:Y:S04]  /*0650*/  LDG.E R29, desc[UR36][R26.64] ;  /* 0x000000241a1d7981 */ /* 0x000f68000c1e1900 */
[----:B------:R-:W5:Y:S04]  /*0660*/  LDG.E R28, desc[UR36][R26.64+0x4] ;  /* 0x000004241a1c7981 */ /* 0x000f68000c1e1900 */
[----:B------:R-:W5:Y:S04]  /*0670*/  LDG.E R31, desc[UR36][R26.64+0x8] ;  /* 0x000008241a1f7981 */ /* 0x000f68000c1e1900 */
[----:B------:R-:W5:Y:S01]  /*0680*/  LDG.E R30, desc[UR36][R26.64+0xc] ;  /* 0x00000c241a1e7981 */ /* 0x000f62000c1e1900 */
[----:B--2---:R-:W-:Y:S01]  /*0690*/  FADD R4, R9, R4 ;  /* 0x0000000409047221 */ /* 0x004fe20000000000 */
[----:B---3--:R-:W-:Y:S01]  /*06a0*/  FADD R5, R5, R8 ;  /* 0x0000000805057221 */ /* 0x008fe20000000000 */
[----:B----4-:R-:W-:Y:S01]  /*06b0*/  FADD R6, R6, R11 ;  /* 0x0000000b06067221 */ /* 0x010fe20000000000 */
[----:B-----5:R-:W-:-:S02]  /*06c0*/  FADD R7, R7, R10 ;  /* 0x0000000a07077221 */ /* 0x020fc40000000000 */
[----:B------:R-:W2:Y:S02]  /*06d0*/  LDL.128 R8, [R23+-0x10] ;  /* 0xfffff00017087983 */ /* 0x000ea40000100c00 */
[----:B--2---:R-:W-:Y:S01]  /*06e0*/  FADD R8, R15, R8 ;  /* 0x000000080f087221 */ /* 0x004fe20000000000 */
[----:B------:R-:W-:Y:S01]  /*06f0*/  FADD R9, R9, R14 ;  /* 0x0000000e09097221 */ /* 0x000fe20000000000 */
[----:B------:R-:W-:Y:S01]  /*0700*/  FADD R10, R10, R13 ;  /* 0x0000000d0a0a7221 */ /* 0x000fe20000000000 */
[----:B------:R-:W-:Y:S02]  /*0710*/  FADD R11, R11, R12 ;  /* 0x0000000c0b0b7221 */ /* 0x000fe40000000000 */
[----:B------:R-:W2:Y:S04]  /*0720*/  LDL.128 R12, [R23] ;  /* 0x00000000170c7983 */ /* 0x000ea80000100c00 */
[----:B------:R0:W-:Y:S04]  /*0730*/  STL.128 [R23+-0x20], R4 ;  /* 0xffffe00417007387 */ /* 0x0001e80000100c00 */
[----:B------:R1:W-:Y:S04]  /*0740*/  STL.128 [R23+-0x10], R8 ;  /* 0xfffff00817007387 */ /* 0x0003e80000100c00 */
[----:B0-----:R-:W3:Y:S04]  /*0750*/  LDL.128 R4, [R23+0x10] ;  /* 0x0000100017047983 */ /* 0x001ee80000100c00 */
[----:B-1----:R-:W3:Y:S04]  /*0760*/  LDG.E R9, desc[UR36][R26.64+0x18] ;  /* 0x000018241a097981 */ /* 0x002ee8000c1e1900 */
[----:B------:R-:W4:Y:S01]  /*0770*/  LDG.E R8, desc[UR36][R26.64+0x1c] ;  /* 0x00001c241a087981 */ /* 0x000f22000c1e1900 */
[----:B--2---:R-:W-:Y:S01]  /*0780*/  FADD R12, R29, R12 ;  /* 0x0000000c1d0c7221 */ /* 0x004fe20000000000 */
[----:B------:R-:W-:-:S02]  /*0790*/  FADD R13, R13, R28 ;  /* 0x0000001c0d0d7221 */ /* 0x000fc40000000000 */
[----:B------:R-:W2:Y:S04]  /*07a0*/  LDG.E R29, desc[UR36][R26.64+0x10] ;  /* 0x000010241a1d7981 */ /* 0x000ea8000c1e1900 */
[----:B------:R0:W5:Y:S01]  /*07b0*/  LDG.E R28, desc[UR36][R26.64+0x14] ;  /* 0x000014241a1c7981 */ /* 0x000162000c1e1900 */
[----:B------:R-:W-:-:S05]  /*07c0*/  VIADD R24, R24, 0x10 ;  /* 0x0000001018187836 */ /* 0x000fca0000000000 */
[----:B------:R-:W-:Y:S01]  /*07d0*/  ISETP.NE.AND P2, PT, R24, RZ, PT ;  /* 0x000000ff1800720c */ /* 0x000fe20003f45270 */
[----:B------:R-:W-:Y:S01]  /*07e0*/  FADD R14, R14, R31 ;  /* 0x0000001f0e0e7221 */ /* 0x000fe20000000000 */
[----:B------:R-:W-:Y:S01]  /*07f0*/  FADD R15, R15, R30 ;  /* 0x0000001e0f0f7221 */ /* 0x000fe20000000000 */
[----:B0-----:R-:W-:-:S04]  /*0800*/  IADD3 R26, P3, PT, R26, 0x40, RZ ;  /* 0x000000401a1a7810 */ /* 0x001fc80007f7e0ff */
[----:B------:R-:W-:Y:S01]  /*0810*/  STL.128 [R23], R12 ;  /* 0x0000000c17007387 */ /* 0x000fe20000100c00 */
[----:B---3--:R-:W-:Y:S01]  /*0820*/  FADD R6, R6, R9 ;  /* 0x0000000906067221 */ /* 0x008fe20000000000 */
[----:B----4-:R-:W-:Y:S01]  /*0830*/  FADD R7, R7, R8 ;  /* 0x0000000807077221 */ /* 0x010fe20000000000 */
[----:B------:R-:W-:Y:S01]  /*0840*/  IADD3.X R27, PT, PT, RZ, R27, RZ, P3, !PT ;  /* 0x0000001bff1b7210 */ /* 0x000fe20001ffe4ff */
[----:B--2---:R-:W-:Y:S01]  /*0850*/  FADD R4, R29, R4 ;  /* 0x000000041d047221 */ /* 0x004fe20000000000 */
[----:B-----5:R-:W-:-:S05]  /*0860*/  FADD R5, R5, R28 ;  /* 0x0000001c05057221 */ /* 0x020fca0000000000 */
[----:B------:R0:W-:Y:S02]  /*0870*/  STL.128 [R23+0x10], R4 ;  /* 0x0000100417007387 */ /* 0x0001e40000100c00 */
[----:B0-----:R-:W-:Y:S01]  /*0880*/  VIADD R23, R23, 0x40 ;  /* 0x0000004017177836 */ /* 0x001fe20000000000 */
[----:B------:R-:W-:Y:S06]  /*0890*/  @P2 BRA `(.L_x_42) ;  /* 0xfffffffc00482947 */ /* 0x000fec000383ffff */
[----:B------:R-:W-:-:S07]  /*08a0*/  IMAD.MOV.U32 R9, RZ, RZ, R3 ;  /* 0x000000ffff097224 */ /* 0x000fce00078e0003 */
.L_x_41:
[----:B------:R-:W-:-:S13]  /*08b0*/  ISETP.NE.AND P2, PT, R19, RZ, PT ;  /* 0x000000ff1300720c */ /* 0x000fda0003f45270 */
[----:B------:R-:W-:Y:S05]  /*08c0*/  @!P2 BRA `(.L_x_43) ;  /* 0x000000040088a947 */ /* 0x000fea0003800000 */
[----:B------:R-:W-:Y:S01]  /*08d0*/  ISETP.NE.AND P2, PT, R17, RZ, PT ;  /* 0x000000ff1100720c */ /* 0x000fe20003f45270 */
[----:B------:R-:W-:-:S12]  /*08e0*/  @!P1 BRA `(.L_x_44) ;  /* 0x0000000000a89947 */ /* 0x000fd80003800000 */
[----:B------:R-:W0:Y:S01]  /*08f0*/  LDC.64 R6, c[0x0][0x388] ;  /* 0x0000e200ff067b82 */ /* 0x000e220000000a00 */
[CC--:B------:R-:W-:Y:S01]  /*0900*/  IADD3 R11, PT, PT, R20.reuse, R9.reuse, RZ ;  /* 0x00000009140b7210 */ /* 0x0c0fe20007ffe0ff */
[----:B------:R-:W-:Y:S01]  /*0910*/  IMAD R8, R9, 0x4, R1 ;  /* 0x0000000409087824 */ /* 0x000fe200078e0201 */
[----:B------:R-:W-:-:S04]  /*0920*/  IADD3 R10, P3, PT, R20, R9, RZ ;  /* 0x00000009140a7210 */ /* 0x000fc80007f7e0ff */
[----:B------:R-:W2:Y:S01]  /*0930*/  LDL R15, [R8+0x4] ;  /* 0x00000400080f7983 */ /* 0x000ea20000100800 */
[----:B------:R-:W1:Y:S01]  /*0940*/  LDC.64 R4, c[0x0][0x388] ;  /* 0x0000e200ff047b82 */ /* 0x000e620000000a00 */
[----:B------:R-:W-:Y:S02]  /*0950*/  IMAD.X R12, RZ, RZ, RZ, P3 ;  /* 0x000000ffff0c7224 */ /* 0x000fe400018e06ff */
[----:B------:R-:W3:Y:S04]  /*0960*/  LDL R24, [R8+0x8] ;  /* 0x0000080008187983 */ /* 0x000ee80000100800 */
[----:B------:R-:W4:Y:S04]  /*0970*/  LDL R27, [R8+0xc] ;  /* 0x00000c00081b7983 */ /* 0x000f280000100800 */
[----:B------:R-:W5:Y:S01]  /*0980*/  LDL R29, [R8+0x18] ;  /* 0x00001800081d7983 */ /* 0x000f620000100800 */
[----:B0-----:R-:W-:-:S03]  /*0990*/  IMAD.WIDE.U32 R6, R11, 0x4, R6 ;  /* 0x000000040b067825 */ /* 0x001fc600078e0006 */
[----:B------:R-:W2:Y:S04]  /*09a0*/  LDL R11, [R8] ;  /* 0x00000000080b7983 */ /* 0x000ea80000100800 */
[----:B------:R-:W2:Y:S01]  /*09b0*/  LDG.E R6, desc[UR36][R6.64] ;  /* 0x0000002406067981 */ /* 0x000ea2000c1e1900 */
[----:B-1----:R-:W-:-:S04]  /*09c0*/  LEA R4, P3, R10, R4, 0x2 ;  /* 0x000000040a047211 */ /* 0x002fc800078610ff */
[----:B------:R-:W-:-:S05]  /*09d0*/  LEA.HI.X R5, R10, R5, R12, 0x2, P3 ;  /* 0x000000050a057211 */ /* 0x000fca00018f140c */
[----:B------:R-:W3:Y:S04]  /*09e0*/  LDG.E R14, desc[UR36][R4.64+0x4] ;  /* 0x00000424040e7981 */ /* 0x000ee8000c1e1900 */
[----:B------:R-:W4:Y:S04]  /*09f0*/  LDG.E R23, desc[UR36][R4.64+0x8] ;  /* 0x0000082404177981 */ /* 0x000f28000c1e1900 */
[----:B------:R-:W5:Y:S04]  /*0a00*/  LDG.E R12, desc[UR36][R4.64+0xc] ;  /* 0x00000c24040c7981 */ /* 0x000f68000c1e1900 */
[----:B------:R-:W5:Y:S04]  /*0a10*/  LDG.E R7, desc[UR36][R4.64+0x14] ;  /* 0x0000142404077981 */ /* 0x000f68000c1e1900 */
[----:B------:R-:W5:Y:S01]  /*0a20*/  LDG.E R10, desc[UR36][R4.64+0x1c] ;  /* 0x00001c24040a7981 */ /* 0x000f62000c1e1900 */
[----:B--2---:R-:W-:-:S03]  /*0a30*/  FADD R13, R6, R11 ;  /* 0x0000000b060d7221 */ /* 0x004fc60000000000 */
[----:B------:R0:W2:Y:S04]  /*0a40*/  LDG.E R11, desc[UR36][R4.64+0x10] ;  /* 0x00001024040b7981 */ /* 0x0000a8000c1e1900 */
[----:B------:R1:W-:Y:S04]  /*0a50*/  STL [R8], R13 ;  /* 0x0000000d08007387 */ /* 0x0003e80000100800 */
[----:B------:R-:W0:Y:S01]  /*0a60*/  LDG.E R6, desc[UR36][R4.64+0x18] ;  /* 0x0000182404067981 */ /* 0x000e22000c1e1900 */
[----:B---3--:R-:W-:-:S03]  /*0a70*/  FADD R15, R14, R15 ;  /* 0x0000000f0e0f7221 */ /* 0x008fc60000000000 */
[----:B------:R-:W2:Y:S01]  /*0a80*/  LDL R14, [R8+0x10] ;  /* 0x00001000080e7983 */ /* 0x000ea20000100800 */
[----:B----4-:R-:W-:-:S03]  /*0a90*/  FADD R23, R23, R24 ;  /* 0x0000001817177221 */ /* 0x010fc60000000000 */
[----:B------:R-:W3:Y:S04]  /*0aa0*/  LDL R24, [R8+0x14] ;  /* 0x0000140008187983 */ /* 0x000ee80000100800 */
[----:B-1----:R-:W4:Y:S01]  /*0ab0*/  LDL R13, [R8+0x1c] ;  /* 0x00001c00080d7983 */ /* 0x002f220000100800 */
[----:B-----5:R-:W-:-:S03]  /*0ac0*/  FADD R27, R12, R27 ;  /* 0x0000001b0c1b7221 */ /* 0x020fc60000000000 */
[----:B------:R1:W-:Y:S04]  /*0ad0*/  STL [R8+0x4], R15 ;  /* 0x0000040f08007387 */ /* 0x0003e80000100800 */
[----:B------:R1:W-:Y:S04]  /*0ae0*/  STL [R8+0x8], R23 ;  /* 0x0000081708007387 */ /* 0x0003e80000100800 */
[----:B------:R1:W-:Y:S01]  /*0af0*/  STL [R8+0xc], R27 ;  /* 0x00000c1b08007387 */ /* 0x0003e20000100800 */
[----:B------:R-:W-:Y:S01]  /*0b00*/  IADD3 R9, PT, PT, R9, 0x8, RZ ;  /* 0x0000000809097810 */ /* 0x000fe20007ffe0ff */
[----:B0-----:R-:W-:Y:S01]  /*0b10*/  FADD R5, R6, R29 ;  /* 0x0000001d06057221 */ /* 0x001fe20000000000 */
[----:B--2---:R-:W-:Y:S01]  /*0b20*/  FADD R11, R11, R14 ;  /* 0x0000000e0b0b7221 */ /* 0x004fe20000000000 */
[----:B---3--:R-:W-:Y:S01]  /*0b30*/  FADD R7, R7, R24 ;  /* 0x0000001807077221 */ /* 0x008fe20000000000 */
[----:B----4-:R-:W-:-:S03]  /*0b40*/  FADD R13, R10, R13 ;  /* 0x0000000d0a0d7221 */ /* 0x010fc60000000000 */
[----:B------:R1:W-:Y:S04]  /*0b50*/  STL [R8+0x10], R11 ;  /* 0x0000100b08007387 */ /* 0x0003e80000100800 */
[----:B------:R1:W-:Y:S04]  /*0b60*/  STL [R8+0x14], R7 ;  /* 0x0000140708007387 */ /* 0x0003e80000100800 */
[----:B------:R1:W-:Y:S04]  /*0b70*/  STL [R8+0x18], R5 ;  /* 0x0000180508007387 */ /* 0x0003e80000100800 */
[----:B------:R1:W-:Y:S02]  /*0b80*/  STL [R8+0x1c], R13 ;  /* 0x00001c0d08007387 */ /* 0x0003e40000100800 */
.L_x_44:
[----:B------:R-:W-:Y:S05]  /*0b90*/  @!P2 BRA `(.L_x_43) ;  /* 0x0000000000d4a947 */ /* 0x000fea0003800000 */
[----:B------:R-:W-:Y:S01]  /*0ba0*/  ISETP.NE.AND P2, PT, R0, RZ, PT ;  /* 0x000000ff0000720c */ /* 0x000fe20003f45270 */
[----:B------:R-:W-:-:S12]  /*0bb0*/  @!P0 BRA `(.L_x_45) ;  /* 0x0000000000688947 */ /* 0x000fd80003800000 */
[----:B-1----:R-:W0:Y:S01]  /*0bc0*/  LDC.64 R4, c[0x0][0x388] ;  /* 0x0000e200ff047b82 */ /* 0x002e220000000a00 */
[C---:B------:R-:W-:Y:S01]  /*0bd0*/  IADD3 R8, P3, PT, R20.reuse, R9, RZ ;  /* 0x0000000914087210 */ /* 0x040fe20007f7e0ff */
[----:B------:R-:W-:-:S04]  /*0be0*/  IMAD.IADD R11, R20, 0x1, R9 ;  /* 0x00000001140b7824 */ /* 0x000fc800078e0209 */
[----:B------:R-:W-:Y:S02]  /*0bf0*/  IMAD.X R10, RZ, RZ, RZ, P3 ;  /* 0x000000ffff0a7224 */ /* 0x000fe400018e06ff */
[----:B------:R-:W1:Y:S01]  /*0c00*/  LDC.64 R6, c[0x0][0x388] ;  /* 0x0000e200ff067b82 */ /* 0x000e620000000a00 */
[----:B0-----:R-:W-:-:S04]  /*0c10*/  LEA R4, P3, R8, R4, 0x2 ;  /* 0x0000000408047211 */ /* 0x001fc800078610ff */
[----:B------:R-:W-:Y:S02]  /*0c20*/  LEA.HI.X R5, R8, R5, R10, 0x2, P3 ;  /* 0x0000000508057211 */ /* 0x000fe400018f140a */
[----:B------:R-:W-:Y:S01]  /*0c30*/  LEA R8, R9, R1, 0x2 ;  /* 0x0000000109087211 */ /* 0x000fe200078e10ff */
[----:B-1----:R-:W-:Y:S02]  /*0c40*/  IMAD.WIDE.U32 R6, R11, 0x4, R6 ;  /* 0x000000040b067825 */ /* 0x002fe400078e0006 */
[----:B------:R-:W2:Y:S04]  /*0c50*/  LDG.E R14, desc[UR36][R4.64+0x4] ;  /* 0x00000424040e7981 */ /* 0x000ea8000c1e1900 */
[----:B------:R-:W3:Y:S04]  /*0c60*/  LDL R10, [R8] ;  /* 0x00000000080a7983 */ /* 0x000ee80000100800 */
[----:B------:R-:W3:Y:S04]  /*0c70*/  LDG.E R7, desc[UR36][R6.64] ;  /* 0x0000002406077981 */ /* 0x000ee8000c1e1900 */
[----:B------:R-:W4:Y:S04]  /*0c80*/  LDG.E R24, desc[UR36][R4.64+0x8] ;  /* 0x0000082404187981 */ /* 0x000f28000c1e1900 */
[----:B------:R-:W5:Y:S04]  /*0c90*/  LDG.E R23, desc[UR36][R4.64+0xc] ;  /* 0x00000c2404177981 */ /* 0x000f68000c1e1900 */
[----:B------:R-:W2:Y:S04]  /*0ca0*/  LDL R13, [R8+0x4] ;  /* 0x00000400080d7983 */ /* 0x000ea80000100800 */
[----:B------:R-:W4:Y:S04]  /*0cb0*/  LDL R15, [R8+0x8] ;  /* 0x00000800080f7983 */ /* 0x000f280000100800 */
[----:B------:R-:W5:Y:S01]  /*0cc0*/  LDL R12, [R8+0xc] ;  /* 0x00000c00080c7983 */ /* 0x000f620000100800 */
[----:B------:R-:W-:-:S02]  /*0cd0*/  VIADD R9, R9, 0x4 ;  /* 0x0000000409097836 */ /* 0x000fc40000000000 */
[----:B---3--:R-:W-:-:S05]  /*0ce0*/  FADD R11, R7, R10 ;  /* 0x0000000a070b7221 */ /* 0x008fca0000000000 */
[----:B------:R0:W-:Y:S01]  /*0cf0*/  STL [R8], R11 ;  /* 0x0000000b08007387 */ /* 0x0001e20000100800 */
[----:B--2---:R-:W-:Y:S01]  /*0d00*/  FADD R13, R14, R13 ;  /* 0x0000000d0e0d7221 */ /* 0x004fe20000000000 */
[----:B----4-:R-:W-:Y:S01]  /*0d10*/  FADD R15, R24, R15 ;  /* 0x0000000f180f7221 */ /* 0x010fe20000000000 */
[----:B-----5:R-:W-:-:S03]  /*0d20*/  FADD R7, R23, R12 ;  /* 0x0000000c17077221 */ /* 0x020fc60000000000 */
[----:B------:R0:W-:Y:S04]  /*0d30*/  STL [R8+0x4], R13 ;  /* 0x0000040d08007387 */ /* 0x0001e80000100800 */
[----:B------:R0:W-:Y:S04]  /*0d40*/  STL [R8+0x8], R15 ;  /* 0x0000080f08007387 */ /* 0x0001e80000100800 */
[----:B------:R0:W-:Y:S02]  /*0d50*/  STL [R8+0xc], R7 ;  /* 0x00000c0708007387 */ /* 0x0001e40000100800 */
.L_x_45:
[----:B------:R-:W-:Y:S05]  /*0d60*/  @!P2 BRA `(.L_x_43) ;  /* 0x000000000060a947 */ /* 0x000fea0003800000 */
[----:B-1----:R-:W1:Y:S01]  /*0d70*/  LDC.64 R4, c[0x0][0x388] ;  /* 0x0000e200ff047b82 */ /* 0x002e620000000a00 */
[----:B0-----:R-:W-:Y:S01]  /*0d80*/  IMAD.IADD R7, R20, 0x1, R9 ;  /* 0x0000000114077824 */ /* 0x001fe200078e0209 */
[----:B------:R-:W-:-:S03]  /*0d90*/  LEA R6, R9, R1, 0x2 ;  /* 0x0000000109067211 */ /* 0x000fc600078e10ff */
[----:B-1----:R-:W-:Y:S02]  /*0da0*/  IMAD.WIDE.U32 R4, R7, 0x4, R4 ;  /* 0x0000000407047825 */ /* 0x002fe400078e0004 */
[----:B------:R-:W2:Y:S04]  /*0db0*/  LDL R7, [R6] ;  /* 0x0000000006077983 */ /* 0x000ea80000100800 */
[----:B------:R-:W2:Y:S01]  /*0dc0*/  LDG.E R4, desc[UR36][R4.64] ;  /* 0x0000002404047981 */ /* 0x000ea2000c1e1900 */
[----:B------:R-:W-:Y:S01]  /*0dd0*/  ISETP.NE.AND P2, PT, R0, 0x1, PT ;  /* 0x000000010000780c */ /* 0x000fe20003f45270 */
[----:B--2---:R-:W-:-:S05]  /*0de0*/  FADD R7, R4, R7 ;  /* 0x0000000704077221 */ /* 0x004fca0000000000 */
[----:B------:R2:W-:Y:S07]  /*0df0*/  STL [R6], R7 ;  /* 0x0000000706007387 */ /* 0x0005ee0000100800 */
[----:B------:R-:W-:Y:S05]  /*0e00*/  @!P2 BRA `(.L_x_43) ;  /* 0x000000000038a947 */ /* 0x000fea0003800000 */
[----:B------:R-:W0:Y:S01]  /*0e10*/  LDC.64 R4, c[0x0][0x388] ;  /* 0x0000e200ff047b82 */ /* 0x000e220000000a00 */
[----:B------:R-:W-:Y:S01]  /*0e20*/  IADD3 R20, P3, PT, R20, R9, RZ ;  /* 0x0000000914147210 */ /* 0x000fe20007f7e0ff */
[----:B------:R-:W3:Y:S01]  /*0e30*/  LDL R10, [R6+0x4] ;  /* 0x00000400060a7983 */ /* 0x000ee20000100800 */
[----:B------:R-:W-:-:S03]  /*0e40*/  ISETP.NE.AND P2, PT, R0, 0x2, PT ;  /* 0x000000020000780c */ /* 0x000fc60003f45270 */
[----:B--2---:R-:W-:-:S10]  /*0e50*/  IMAD.X R7, RZ, RZ, RZ, P3 ;  /* 0x000000ffff077224 */ /* 0x004fd400018e06ff */
[----:B------:R-:W2:Y:S01]  /*0e60*/  @P2 LDL R9, [R6+0x8] ;  /* 0x0000080006092983 */ /* 0x000ea20000100800 */
[----:B0-----:R-:W-:-:S04]  /*0e70*/  LEA R4, P3, R20, R4, 0x2 ;  /* 0x0000000414047211 */ /* 0x001fc800078610ff */
[----:B------:R-:W-:-:S05]  /*0e80*/  LEA.HI.X R5, R20, R5, R7, 0x2, P3 ;  /* 0x0000000514057211 */ /* 0x000fca00018f1407 */
[----:B------:R-:W3:Y:S04]  /*0e90*/  LDG.E R7, desc[UR36][R4.64+0x4] ;  /* 0x0000042404077981 */ /* 0x000ee8000c1e1900 */
[----:B------:R-:W2:Y:S01]  /*0ea0*/  @P2 LDG.E R8, desc[UR36][R4.64+0x8] ;  /* 0x0000082404082981 */ /* 0x000ea2000c1e1900 */
[----:B---3--:R-:W-:Y:S01]  /*0eb0*/  FADD R7, R7, R10 ;  /* 0x0000000a07077221 */ /* 0x008fe20000000000 */
[----:B--2---:R-:W-:-:S04]  /*0ec0*/  @P2 FADD R9, R8, R9 ;  /* 0x0000000908092221 */ /* 0x004fc80000000000 */
[----:B------:R3:W-:Y:S04]  /*0ed0*/  STL [R6+0x4], R7 ;  /* 0x0000040706007387 */ /* 0x0007e80000100800 */
[----:B------:R3:W-:Y:S02]  /*0ee0*/  @P2 STL [R6+0x8], R9 ;  /* 0x0000080906002387 */ /* 0x0007e40000100800 */
.L_x_43:
[----:B------:R-:W-:-:S07]  /*0ef0*/  VIADD R22, R22, 0x1 ;  /* 0x0000000116167836 */ /* 0x000fce0000000000 */
.L_x_40:
[----:B------:R-:W-:Y:S05]  /*0f00*/  BSYNC.RECONVERGENT B0 ;  /* 0x0000000000007941 */ /* 0x000fea0003800200 */
.L_x_39:
[----:B------:R-:W4:Y:S01]  /*0f10*/  LDCU UR4, c[0x0][0x398] ;  /* 0x00007300ff0477ac */ /* 0x000f220008000800 */
[----:B------:R-:W-:-:S04]  /*0f20*/  IADD3 R25, PT, PT, R25, 0x1, RZ ;  /* 0x0000000119197810 */ /* 0x000fc80007ffe0ff */
[----:B----4-:R-:W-:-:S13]  /*0f30*/  ISETP.NE.AND P2, PT, R25, UR4, PT ;  /* 0x0000000419007c0c */ /* 0x010fda000bf45270 */
[----:B------:R-:W-:Y:S05]  /*0f40*/  @!P2 BRA `(.L_x_37) ;  /* 0x0000000800aca947 */ /* 0x000fea0003800000 */
[----:B------:R-:W-:Y:S05]  /*0f50*/  BRA `(.L_x_46) ;  /* 0xfffffff400547947 */ /* 0x000fea000383ffff */
.L_x_38:
[----:B------:R-:W-:Y:S01]  /*0f60*/  UISETP.GE.U32.AND UP0, UPT, UR4, 0x4, UPT ;  /* 0x000000040400788c */ /* 0x000fe2000bf06070 */
[----:B------:R-:W-:Y:S01]  /*0f70*/  IMAD.MOV.U32 R0, RZ, RZ, RZ ;  /* 0x000000ffff007224 */ /* 0x000fe200078e00ff */
[----:B------:R-:W-:Y:S01]  /*0f80*/  ULOP3.LUT UR5, UR4, 0x3, URZ, 0xc0, !UPT ;  /* 0x0000000304057892 */ /* 0x000fe2000f8ec0ff */
[----:B------:R-:W-:-:S06]  /*0f90*/  IMAD.MOV.U32 R22, RZ, RZ, RZ ;  /* 0x000000ffff167224 */ /* 0x000fcc00078e00ff */
[----:B------:R-:W-:Y:S05]  /*0fa0*/  BRA.U !UP0, `(.L_x_47) ;  /* 0x00000009085c7547 */ /* 0x000fea000b800000 */
[----:B01----:R-:W0:Y:S01]  /*0fb0*/  LDC.64 R4, c[0x0][0x390] ;  /* 0x0000e400ff047b82 */ /* 0x003e220000000a00 */
[----:B------:R-:W-:Y:S01]  /*0fc0*/  ULOP3.LUT UR4, UR4, 0x7ffffffc, URZ, 0xc0, !UPT ;  /* 0x7ffffffc04047892 */ /* 0x000fe2000f8ec0ff */
[----:B------:R-:W-:Y:S02]  /*0fd0*/  HFMA2 R3, -RZ, RZ, 0, 0 ;  /* 0x00000000ff037431 */ /* 0x000fe400000001ff */
[----:B------:R-:W-:Y:S01]  /*0fe0*/  IMAD.MOV.U32 R22, RZ, RZ, RZ ;  /* 0x000000ffff167224 */ /* 0x000fe200078e00ff */
[----:B------:R-:W-:Y:S02]  /*0ff0*/  UISETP.GT.AND UP0, UPT, UR4, URZ, UPT ;  /* 0x000000ff0400728c */ /* 0x000fe4000bf04270 */
[----:B------:R-:W-:-:S07]  /*1000*/  IMAD.U32 R0, RZ, RZ, UR4 ;  /* 0x00000004ff007e24 */ /* 0x000fce000f8e00ff */
[----:B------:R-:W-:Y:S05]  /*1010*/  BRA.U !UP0, `(.L_x_48) ;  /* 0x0000000508f07547 */ /* 0x000fea000b800000 */
[----:B------:R-:W-:Y:S02]  /*1020*/  IADD3 R6, PT, PT, R0, -R3, RZ ;  /* 0x8000000300067210 */ /* 0x000fe40007ffe0ff */
[----:B------:R-:W-:Y:S02]  /*1030*/  PLOP3.LUT P0, PT, PT, PT, PT, 0x80, 0x8 ;  /* 0x000000000008781c */ /* 0x000fe40003f0f070 */
[----:B------:R-:W-:-:S13]  /*1040*/  ISETP.GT.AND P1, PT, R6, 0xc, PT ;  /* 0x0000000c0600780c */ /* 0x000fda0003f24270 */
[----:B------:R-:W-:Y:S05]  /*1050*/  @!P1 BRA `(.L_x_49) ;  /* 0x0000000400349947 */ /* 0x000fea0003800000 */
[----:B------:R-:W1:Y:S01]  /*1060*/  LDC.64 R6, c[0x0][0x390] ;  /* 0x0000e400ff067b82 */ /* 0x000e620000000a00 */
[----:B------:R-:W-:Y:S01]  /*1070*/  PLOP3.LUT P0, PT, PT, PT, PT, 0x8, 0x80 ;  /* 0x000000000080781c */ /* 0x000fe20003f0e170 */
[----:B------:R-:W-:-:S12]  /*1080*/  VIADD R14, R0, 0xfffffff4 ;  /* 0xfffffff4000e7836 */ /* 0x000fd80000000000 */
.L_x_50:
[----:B-1----:R-:W-:-:S05]  /*1090*/  IMAD.WIDE.U32 R34, R3, 0x4, R6 ;  /* 0x0000000403227825 */ /* 0x002fca00078e0006 */
[----:B------:R-:W3:Y:S04]  /*10a0*/  LDG.E R33, desc[UR36][R34.64] ;  /* 0x0000002422217981 */ /* 0x000ee8000c1e1900 */
[----:B------:R-:W2:Y:S04]  /*10b0*/  LDG.E R13, desc[UR36][R34.64+0x4] ;  /* 0x00000424220d7981 */ /* 0x000ea8000c1e1900 */
[----:B------:R-:W4:Y:S01]  /*10c0*/  LDG.E R17, desc[UR36][R34.64+0x8] ;  /* 0x0000082422117981 */ /* 0x000f22000c1e1900 */
[----:B------:R-:W-:-:S03]  /*10d0*/  VIADD R9, R3, 0x4 ;  /* 0x0000000403097836 */ /* 0x000fc60000000000 */
[----:B------:R1:W5:Y:S01]  /*10e0*/  LDG.E R15, desc[UR36][R34.64+0xc] ;  /* 0x00000c24220f7981 */ /* 0x000362000c1e1900 */
[----:B------:R-:W-:-:S05]  /*10f0*/  IMAD.WIDE.U32 R8, R9, 0x4, R6 ;  /* 0x0000000409087825 */ /* 0x000fca00078e0006 */
[----:B------:R-:W5:Y:S04]  /*1100*/  LDG.E R23, desc[UR36][R8.64] ;  /* 0x0000002408177981 */ /* 0x000f68000c1e1900 */
[----:B------:R-:W5:Y:S04]  /*1110*/  LDG.E R21, desc[UR36][R8.64+0x4] ;  /* 0x0000042408157981 */ /* 0x000f68000c1e1900 */
[----:B------:R-:W5:Y:S01]  /*1120*/  LDG.E R19, desc[UR36][R8.64+0x8] ;  /* 0x0000082408137981 */ /* 0x000f62000c1e1900 */
[----:B------:R-:W-:-:S03]  /*1130*/  IADD3 R11, PT, PT, R3, 0x8, RZ ;  /* 0x00000008030b7810 */ /* 0x000fc60007ffe0ff */
[----:B------:R0:W5:Y:S02]  /*1140*/  LDG.E R31, desc[UR36][R8.64+0xc] ;  /* 0x00000c24081f7981 */ /* 0x000164000c1e1900 */
[----:B------:R-:W-:-:S05]  /*1150*/  IMAD.WIDE.U32 R10, R11, 0x4, R6 ;  /* 0x000000040b0a7825 */ /* 0x000fca00078e0006 */
[----:B------:R-:W5:Y:S04]  /*1160*/  LDG.E R29, desc[UR36][R10.64] ;  /* 0x000000240a1d7981 */ /* 0x000f68000c1e1900 */
[----:B------:R-:W5:Y:S04]  /*1170*/  LDG.E R27, desc[UR36][R10.64+0x4] ;  /* 0x000004240a1b7981 */ /* 0x000f68000c1e1900 */
[----:B------:R-:W5:Y:S01]  /*1180*/  LDG.E R25, desc[UR36][R10.64+0x8] ;  /* 0x000008240a197981 */ /* 0x000f62000c1e1900 */
[----:B-1----:R-:W-:Y:S02]  /*1190*/  VIADD R35, R3, 0xc ;  /* 0x0000000c03237836 */ /* 0x002fe40000000000 */
[----:B------:R-:W-:Y:S01]  /*11a0*/  VIADD R20, R22, 0x1 ;  /* 0x0000000116147836 */ /* 0x000fe20000000000 */
[----:B---3--:R-:W-:-:S02]  /*11b0*/  ISETP.NE.AND P1, PT, R33, R16, PT ;  /* 0x000000102100720c */ /* 0x008fc40003f25270 */
[----:B------:R1:W3:Y:S01]  /*11c0*/  LDG.E R33, desc[UR36][R10.64+0xc] ;  /* 0x00000c240a217981 */ /* 0x0002e2000c1e1900 */
[----:B--2---:R-:W-:Y:S01]  /*11d0*/  ISETP.NE.AND P2, PT, R13, R16, PT ;  /* 0x000000100d00720c */ /* 0x004fe20003f45270 */
[----:B------:R-:W-:-:S05]  /*11e0*/  IMAD.WIDE.U32 R12, R35, 0x4, R6 ;  /* 0x00000004230c7825 */ /* 0x000fca00078e0006 */
[----:B------:R-:W2:Y:S04]  /*11f0*/  LDG.E R9, desc[UR36][R12.64] ;  /* 0x000000240c097981 */ /* 0x000ea8000c1e1900 */
[----:B------:R-:W-:Y:S01]  /*1200*/  @P1 IADD3 R20, PT, PT, R22, RZ, RZ ;  /* 0x000000ff16141210 */ /* 0x000fe20007ffe0ff */
[----:B------:R-:W2:Y:S01]  /*1210*/  LDG.E R35, desc[UR36][R12.64+0x4] ;  /* 0x000004240c237981 */ /* 0x000ea2000c1e1900 */
[----:B----4-:R-:W-:-:S03]  /*1220*/  ISETP.NE.AND P1, PT, R17, R16, PT ;  /* 0x000000101100720c */ /* 0x010fc60003f25270 */
[----:B------:R-:W4:Y:S04]  /*1230*/  LDG.E R17, desc[UR36][R12.64+0x8] ;  /* 0x000008240c117981 */ /* 0x000f28000c1e1900 */
[----:B------:R-:W4:Y:S01]  /*1240*/  LDG.E R11, desc[UR36][R12.64+0xc] ;  /* 0x00000c240c0b7981 */ /* 0x000f22000c1e1900 */
[----:B0-----:R-:W-:Y:S02]  /*1250*/  VIADD R8, R20, 0x1 ;  /* 0x0000000114087836 */ /* 0x001fe40000000000 */
[----:B------:R-:W-:Y:S01]  /*1260*/  @P2 IMAD.MOV R8, RZ, RZ, R20 ;  /* 0x000000ffff082224 */ /* 0x000fe200078e0214 */
[----:B-----5:R-:W-:-:S04]  /*1270*/  ISETP.NE.AND P2, PT, R15, R16, PT ;  /* 0x000000100f00720c */ /* 0x020fc80003f45270 */
[----:B-1----:R-:W-:Y:S01]  /*1280*/  IADD3 R10, PT, PT, R8, 0x1, RZ ;  /* 0x00000001080a7810 */ /* 0x002fe20007ffe0ff */
[----:B------:R-:W-:Y:S01]  /*1290*/  @P1 IMAD.MOV R10, RZ, RZ, R8 ;  /* 0x000000ffff0a1224 */ /* 0x000fe200078e0208 */
[----:B------:R-:W-:-:S03]  /*12a0*/  ISETP.NE.AND P1, PT, R23, R16, PT ;  /* 0x000000101700720c */ /* 0x000fc60003f25270 */
[----:B------:R-:W-:-:S04]  /*12b0*/  VIADD R8, R10, 0x1 ;  /* 0x000000010a087836 */ /* 0x000fc80000000000 */
[----:B------:R-:W-:Y:S02]  /*12c0*/  @P2 IADD3 R8, PT, PT, R10, RZ, RZ ;  /* 0x000000ff0a082210 */ /* 0x000fe40007ffe0ff */
[----:B------:R-:W-:-:S03]  /*12d0*/  ISETP.NE.AND P2, PT, R21, R16, PT ;  /* 0x000000101500720c */ /* 0x000fc60003f45270 */
[----:B------:R-:W-:Y:S02]  /*12e0*/  VIADD R10, R8, 0x1 ;  /* 0x00000001080a7836 */ /* 0x000fe40000000000 */
[----:B------:R-:W-:Y:S01]  /*12f0*/  @P1 IMAD.MOV R10, RZ, RZ, R8 ;  /* 0x000000ffff0a1224 */ /* 0x000fe200078e0208 */
[----:B------:R-:W-:-:S04]  /*1300*/  ISETP.NE.AND P1, PT, R19, R16, PT ;  /* 0x000000101300720c */ /* 0x000fc80003f25270 */
[----:B------:R-:W-:-:S03]  /*1310*/  IADD3 R8, PT, PT, R10, 0x1, RZ ;  /* 0x000000010a087810 */ /* 0x000fc60007ffe0ff */
[----:B------:R-:W-:Y:S01]  /*1320*/  @P2 IMAD.MOV R8, RZ, RZ, R10 ;  /* 0x000000ffff082224 */ /* 0x000fe200078e020a */
[----:B------:R-:W-:-:S03]  /*1330*/  ISETP.NE.AND P2, PT, R31, R16, PT ;  /* 0x000000101f00720c */ /* 0x000fc60003f45270 */
[C---:B------:R-:W-:Y:S02]  /*1340*/  VIADD R10, R8.reuse, 0x1 ;  /* 0x00000001080a7836 */ /* 0x040fe40000000000 */
[----:B------:R-:W-:Y:S02]  /*1350*/  @P1 IADD3 R10, PT, PT, R8, RZ, RZ ;  /* 0x000000ff080a1210 */ /* 0x000fe40007ffe0ff */
[----:B------:R-:W-:-:S03]  /*1360*/  ISETP.NE.AND P1, PT, R29, R16, PT ;  /* 0x000000101d00720c */ /* 0x000fc60003f25270 */
[----:B------:R-:W-:-:S03]  /*1370*/  VIADD R8, R10, 0x1 ;  /* 0x000000010a087836 */ /* 0x000fc60000000000 */
[----:B------:R-:W-:Y:S01]  /*1380*/  @P2 IMAD.MOV R8, RZ, RZ, R10 ;  /* 0x000000ffff082224 */ /* 0x000fe200078e020a */
[----:B------:R-:W-:-:S04]  /*1390*/  ISETP.NE.AND P2, PT, R27, R16, PT ;  /* 0x000000101b00720c */ /* 0x000fc80003f45270 */
[----:B------:R-:W-:Y:S02]  /*13a0*/  IADD3 R10, PT, PT, R8, 0x1, RZ ;  /* 0x00000001080a7810 */ /* 0x000fe40007ffe0ff */
[----:B------:R-:W-:Y:S01]  /*13b0*/  @P1 IMAD.MOV R10, RZ, RZ, R8 ;  /* 0x000000ffff0a1224 */ /* 0x000fe200078e0208 */
[----:B------:R-:W-:-:S03]  /*13c0*/  ISETP.NE.AND P1, PT, R25, R16, PT ;  /* 0x000000101900720c */ /* 0x000fc60003f25270 */
[----:B------:R-:W-:-:S03]  /*13d0*/  VIADD R8, R10, 0x1 ;  /* 0x000000010a087836 */ /* 0x000fc60000000000 */
[----:B------:R-:W-:-:S05]  /*13e0*/  @P2 IADD3 R8, PT, PT, R10, RZ, RZ ;  /* 0x000000ff0a082210 */ /* 0x000fca0007ffe0ff */
[----:B------:R-:W-:Y:S02]  /*13f0*/  VIADD R10, R8, 0x1 ;  /* 0x00000001080a7836 */ /* 0x000fe40000000000 */
[----:B------:R-:W-:-:S05]  /*1400*/  @P1 IMAD.MOV R10, RZ, RZ, R8 ;  /* 0x000000ffff0a1224 */ /* 0x000fca00078e0208 */
[----:B------:R-:W-:Y:S01]  /*1410*/  IADD3 R8, PT, PT, R10, 0x1, RZ ;  /* 0x000000010a087810 */ /* 0x000fe20007ffe0ff */
[----:B------:R-:W-:Y:S01]  /*1420*/  VIADD R3, R3, 0x10 ;  /* 0x0000001003037836 */ /* 0x000fe20000000000 */
[-C--:B---3--:R-:W-:Y:S02]  /*1430*/  ISETP.NE.AND P2, PT, R33, R16.reuse, PT ;  /* 0x000000102100720c */ /* 0x088fe40003f45270 */
[----:B--2---:R-:W-:-:S11]  /*1440*/  ISETP.NE.AND P1, PT, R9, R16, PT ;  /* 0x000000100900720c */ /* 0x004fd60003f25270 */
[----:B------:R-:W-:Y:S01]  /*1450*/  @P2 IMAD.MOV R8, RZ, RZ, R10 ;  /* 0x000000ffff082224 */ /* 0x000fe200078e020a */
[----:B------:R-:W-:-:S03]  /*1460*/  ISETP.NE.AND P2, PT, R35, R16, PT ;  /* 0x000000102300720c */ /* 0x000fc60003f45270 */
[C---:B------:R-:W-:Y:S01]  /*1470*/  VIADD R9, R8.reuse, 0x1 ;  /* 0x0000000108097836 */ /* 0x040fe20000000000 */
[----:B------:R-:W-:Y:S02]  /*1480*/  @P1 IADD3 R9, PT, PT, R8, RZ, RZ ;  /* 0x000000ff08091210 */ /* 0x000fe40007ffe0ff */
[----:B----4-:R-:W-:-:S03]  /*1490*/  ISETP.NE.AND P1, PT, R17, R16, PT ;  /* 0x000000101100720c */ /* 0x010fc60003f25270 */
[----:B------:R-:W-:-:S04]  /*14a0*/  VIADD R8, R9, 0x1 ;  /* 0x0000000109087836 */ /* 0x000fc80000000000 */
[----:B------:R-:W-:Y:S01]  /*14b0*/  @P2 IMAD.MOV R8, RZ, RZ, R9 ;  /* 0x000000ffff082224 */ /* 0x000fe200078e0209 */
[----:B------:R-:W-:-:S04]  /*14c0*/  ISETP.NE.AND P2, PT, R11, R16, PT ;  /* 0x000000100b00720c */ /* 0x000fc80003f45270 */
[----:B------:R-:W-:Y:S01]  /*14d0*/  IADD3 R9, PT, PT, R8, 0x1, RZ ;  /* 0x0000000108097810 */ /* 0x000fe20007ffe0ff */
[----:B------:R-:W-:Y:S01]  /*14e0*/  @P1 IMAD.MOV R9, RZ, RZ, R8 ;  /* 0x000000ffff091224 */ /* 0x000fe200078e0208 */
[----:B------:R-:W-:-:S04]  /*14f0*/  ISETP.GE.AND P1, PT, R3, R14, PT ;  /* 0x0000000e0300720c */ /* 0x000fc80003f26270 */
[----:B------:R-:W-:-:S03]  /*1500*/  IADD3 R22, PT, PT, R9, 0x1, RZ ;  /* 0x0000000109167810 */ /* 0x000fc60007ffe0ff */
[----:B------:R-:W-:-:S06]  /*1510*/  @P2 IMAD.MOV R22, RZ, RZ, R9 ;  /* 0x000000ffff162224 */ /* 0x000fcc00078e0209 */
[----:B------:R-:W-:Y:S05]  /*1520*/  @!P1 BRA `(.L_x_50) ;  /* 0xfffffff800d89947 */ /* 0x000fea000383ffff */
.L_x_49:
[----:B------:R-:W-:-:S05]  /*1530*/  IMAD.IADD R6, R0, 0x1, -R3 ;  /* 0x0000000100067824 */ /* 0x000fca00078e0a03 */
[----:B------:R-:W-:-:S13]  /*1540*/  ISETP.GT.AND P1, PT, R6, 0x4, PT ;  /* 0x000000040600780c */ /* 0x000fda0003f24270 */
[----:B------:R-:W-:Y:S05]  /*1550*/  @!P1 BRA `(.L_x_51) ;  /* 0x0000000000989947 */ /* 0x000fea0003800000 */
[----:B------:R-:W1:Y:S01]  /*1560*/  LDC.64 R6, c[0x0][0x390] ;  /* 0x0000e400ff067b82 */ /* 0x000e620000000a00 */
[C---:B------:R-:W-:Y:S01]  /*1570*/  IADD3 R19, PT, PT, R3.reuse, 0x4, RZ ;  /* 0x0000000403137810 */ /* 0x040fe20007ffe0ff */
[----:B-1----:R-:W-:-:S05]  /*1580*/  IMAD.WIDE.U32 R8, R3, 0x4, R6 ;  /* 0x0000000403087825 */ /* 0x002fca00078e0006 */
[----:B------:R-:W3:Y:S04]  /*1590*/  LDG.E R11, desc[UR36][R8.64] ;  /* 0x00000024080b7981 */ /* 0x000ee8000c1e1900 */
[----:B------:R-:W2:Y:S04]  /*15a0*/  LDG.E R13, desc[UR36][R8.64+0x4] ;  /* 0x00000424080d7981 */ /* 0x000ea8000c1e1900 */
[----:B------:R-:W4:Y:S01]  /*15b0*/  LDG.E R15, desc[UR36][R8.64+0x8] ;  /* 0x00000824080f7981 */ /* 0x000f22000c1e1900 */
[----:B------:R-:W-:-:S03]  /*15c0*/  IMAD.WIDE.U32 R6, R19, 0x4, R6 ;  /* 0x0000000413067825 */ /* 0x000fc600078e0006 */
[----:B------:R1:W5:Y:S04]  /*15d0*/  LDG.E R17, desc[UR36][R8.64+0xc] ;  /* 0x00000c2408117981 */ /* 0x000368000c1e1900 */
[----:B------:R-:W5:Y:S04]  /*15e0*/  LDG.E R19, desc[UR36][R6.64] ;  /* 0x0000002406137981 */ /* 0x000f68000c1e1900 */
[----:B------:R-:W5:Y:S04]  /*15f0*/  LDG.E R21, desc[UR36][R6.64+0x4] ;  /* 0x0000042406157981 */ /* 0x000f68000c1e1900 */
[----:B------:R-:W5:Y:S04]  /*1600*/  LDG.E R23, desc[UR36][R6.64+0x8] ;  /* 0x0000082406177981 */ /* 0x000f68000c1e1900 */
[----:B------:R0:W5:Y:S01]  /*1610*/  LDG.E R25, desc[UR36][R6.64+0xc] ;  /* 0x00000c2406197981 */ /* 0x000162000c1e1900 */
[----:B------:R-:W-:-:S02]  /*1620*/  VIADD R10, R22, 0x1 ;  /* 0x00000001160a7836 */ /* 0x000fc40000000000 */
[----:B------:R-:W-:Y:S01]  /*1630*/  VIADD R3, R3, 0x8 ;  /* 0x0000000803037836 */ /* 0x000fe20000000000 */
[-C--:B---3--:R-:W-:Y:S02]  /*1640*/  ISETP.NE.AND P0, PT, R11, R16.reuse, PT ;  /* 0x000000100b00720c */ /* 0x088fe40003f05270 */
[----:B--2---:R-:W-:-:S11]  /*1650*/  ISETP.NE.AND P1, PT, R13, R16, PT ;  /* 0x000000100d00720c */ /* 0x004fd60003f25270 */
[----:B------:R-:W-:Y:S01]  /*1660*/  @P0 IMAD.MOV R10, RZ, RZ, R22 ;  /* 0x000000ffff0a0224 */ /* 0x000fe200078e0216 */
[----:B----4-:R-:W-:-:S04]  /*1670*/  ISETP.NE.AND P0, PT, R15, R16, PT ;  /* 0x000000100f00720c */ /* 0x010fc80003f05270 */
[----:B-1----:R-:W-:Y:S01]  /*1680*/  IADD3 R8, PT, PT, R10, 0x1, RZ ;  /* 0x000000010a087810 */ /* 0x002fe20007ffe0ff */
[----:B------:R-:W-:Y:S01]  /*1690*/  @P1 IMAD.MOV R8, RZ, RZ, R10 ;  /* 0x000000ffff081224 */ /* 0x000fe200078e020a */
[----:B-----5:R-:W-:-:S03]  /*16a0*/  ISETP.NE.AND P1, PT, R17, R16, PT ;  /* 0x000000101100720c */ /* 0x020fc60003f25270 */
[----:B------:R-:W-:-:S04]  /*16b0*/  VIADD R9, R8, 0x1 ;  /* 0x0000000108097836 */ /* 0x000fc80000000000 */
[----:B------:R-:W-:Y:S02]  /*16c0*/  @P0 IADD3 R9, PT, PT, R8, RZ, RZ ;  /* 0x000000ff08090210 */ /* 0x000fe40007ffe0ff */
[----:B------:R-:W-:-:S03]  /*16d0*/  ISETP.NE.AND P0, PT, R19, R16, PT ;  /* 0x000000101300720c */ /* 0x000fc60003f05270 */
[----:B0-----:R-:W-:Y:S02]  /*16e0*/  VIADD R6, R9, 0x1 ;  /* 0x0000000109067836 */ /* 0x001fe40000000000 */
        /* <DEDUP_REMOVED lines=10> */
[----:B------:R-:W-:-:S04]  /*1790*/  PLOP3.LUT P0, PT, PT, PT, PT, 0x8, 0x80 ;  /* 0x000000000080781c */ /* 0x000fc80003f0e170 */
[----:B------:R-:W-:Y:S02]  /*17a0*/  IADD3 R22, PT, PT, R7, 0x1, RZ ;  /* 0x0000000107167810 */ /* 0x000fe40007ffe0ff */
[----:B------:R-:W-:-:S07]  /*17b0*/  @P1 IMAD.MOV R22, RZ, RZ, R7 ;  /* 0x000000ffff161224 */ /* 0x000fce00078e0207 */
.L_x_51:
[----:B------:R-:W-:-:S13]  /*17c0*/  ISETP.EQ.AND P1, PT, R3, R0, PT ;  /* 0x000000000300720c */ /* 0x000fda0003f22270 */
[----:B------:R-:W-:Y:S05]  /*17d0*/  @!P0 BRA P1, `(.L_x_47) ;  /* 0x0000000000508947 */ /* 0x000fea0000800000 */
.L_x_48:
[----:B0-----:R-:W-:-:S05]  /*17e0*/  IMAD.WIDE.U32 R6, R3, 0x4, R4 ;  /* 0x0000000403067825 */ /* 0x001fca00078e0004 */
[----:B------:R-:W3:Y:S04]  /*17f0*/  LDG.E R9, desc[UR36][R6.64] ;  /* 0x0000002406097981 */ /* 0x000ee8000c1e1900 */
[----:B------:R-:W2:Y:S04]  /*1800*/  LDG.E R11, desc[UR36][R6.64+0x4] ;  /* 0x00000424060b7981 */ /* 0x000ea8000c1e1900 */
[----:B------:R-:W4:Y:S04]  /*1810*/  LDG.E R13, desc[UR36][R6.64+0x8] ;  /* 0x00000824060d7981 */ /* 0x000f28000c1e1900 */
[----:B------:R-:W5:Y:S01]  /*1820*/  LDG.E R15, desc[UR36][R6.64+0xc] ;  /* 0x00000c24060f7981 */ /* 0x000f62000c1e1900 */
[----:B------:R-:W-:Y:S01]  /*1830*/  IADD3 R8, PT, PT, R22, 0x1, RZ ;  /* 0x0000000116087810 */ /* 0x000fe20007ffe0ff */
[----:B------:R-:W-:Y:S01]  /*1840*/  VIADD R3, R3, 0x4 ;  /* 0x0000000403037836 */ /* 0x000fe20000000000 */
[----:B---3--:R-:W-:-:S02]  /*1850*/  ISETP.NE.AND P0, PT, R9, R16, PT ;  /* 0x000000100900720c */ /* 0x008fc40003f05270 */
[----:B--2---:R-:W-:-:S11]  /*1860*/  ISETP.NE.AND P1, PT, R11, R16, PT ;  /* 0x000000100b00720c */ /* 0x004fd60003f25270 */
[----:B------:R-:W-:Y:S01]  /*1870*/  @P0 IMAD.MOV R8, RZ, RZ, R22 ;  /* 0x000000ffff080224 */ /* 0x000fe200078e0216 */
[----:B----4-:R-:W-:-:S03]  /*1880*/  ISETP.NE.AND P0, PT, R13, R16, PT ;  /* 0x000000100d00720c */ /* 0x010fc60003f05270 */
[C---:B------:R-:W-:Y:S01]  /*1890*/  VIADD R9, R8.reuse, 0x1 ;  /* 0x0000000108097836 */ /* 0x040fe20000000000 */
[----:B------:R-:W-:Y:S02]  /*18a0*/  @P1 IADD3 R9, PT, PT, R8, RZ, RZ ;  /* 0x000000ff08091210 */ /* 0x000fe40007ffe0ff */
[----:B-----5:R-:W-:-:S03]  /*18b0*/  ISETP.NE.AND P1, PT, R15, R16, PT ;  /* 0x000000100f00720c */ /* 0x020fc60003f25270 */
[----:B------:R-:W-:-:S04]  /*18c0*/  VIADD R8, R9, 0x1 ;  /* 0x0000000109087836 */ /* 0x000fc80000000000 */
[----:B------:R-:W-:Y:S02]  /*18d0*/  @P0 IADD3 R8, PT, PT, R9, RZ, RZ ;  /* 0x000000ff09080210 */ /* 0x000fe40007ffe0ff */
[----:B------:R-:W-:-:S03]  /*18e0*/  ISETP.NE.AND P0, PT, R3, R0, PT ;  /* 0x000000000300720c */ /* 0x000fc60003f05270 */
[----:B------:R-:W-:Y:S02]  /*18f0*/  VIADD R22, R8, 0x1 ;  /* 0x0000000108167836 */ /* 0x000fe40000000000 */
[----:B------:R-:W-:-:S08]  /*1900*/  @P1 IMAD.MOV R22, RZ, RZ, R8 ;  /* 0x000000ffff161224 */ /* 0x000fd000078e0208 */
[----:B------:R-:W-:Y:S05]  /*1910*/  @P0 BRA `(.L_x_48) ;  /* 0xfffffffc00b00947 */ /* 0x000fea000383ffff */
.L_x_47:
[----:B------:R-:W-:-:S09]  /*1920*/  UISETP.NE.AND UP0, UPT, UR5, URZ, UPT ;  /* 0x000000ff0500728c */ /* 0x000fd2000bf05270 */
[----:B------:R-:W-:Y:S05]  /*1930*/  BRA.U !UP0, `(.L_x_37) ;  /* 0x0000000108307547 */ /* 0x000fea000b800000 */
[----:B------:R-:W2:Y:S01]  /*1940*/  LDC.64 R6, c[0x0][0x390] ;  /* 0x0000e400ff067b82 */ /* 0x000ea20000000a00 */
[----:B------:R-:W-:-:S05]  /*1950*/  UMOV UR4, URZ ;  /* 0x000000ff00047c82 */ /* 0x000fca0008000000 */
.L_x_52:
[----:B012---:R-:W-:-:S06]  /*1960*/  IMAD.WIDE.U32 R4, R0, 0x4, R6 ;  /* 0x0000000400047825 */ /* 0x007fcc00078e0006 */
[----:B------:R-:W3:Y:S01]  /*1970*/  LDG.E R5, desc[UR36][R4.64] ;  /* 0x0000002404057981 */ /* 0x000ee2000c1e1900 */
[----:B------:R-:W-:Y:S01]  /*1980*/  UIADD3 UR4, UPT, UPT, UR4, 0x1, URZ ;  /* 0x0000000104047890 */ /* 0x000fe2000fffe0ff */
[----:B------:R-:W-:Y:S01]  /*1990*/  IADD3 R3, PT, PT, R22, 0x1, RZ ;  /* 0x0000000116037810 */ /* 0x000fe20007ffe0ff */
[----:B------:R-:W-:Y:S02]  /*19a0*/  VIADD R0, R0, 0x1 ;  /* 0x0000000100007836 */ /* 0x000fe40000000000 */
[----:B------:R-:W-:Y:S01]  /*19b0*/  UISETP.NE.AND UP0, UPT, UR4, UR5, UPT ;  /* 0x000000050400728c */ /* 0x000fe2000bf05270 */
[----:B---3--:R-:W-:-:S13]  /*19c0*/  ISETP.NE.AND P0, PT, R5, R16, PT ;  /* 0x000000100500720c */ /* 0x008fda0003f05270 */
[----:B------:R-:W-:-:S05]  /*19d0*/  @P0 IMAD.MOV R3, RZ, RZ, R22 ;  /* 0x000000ffff030224 */ /* 0x000fca00078e0216 */
[----:B------:R-:W-:Y:S01]  /*19e0*/  MOV R22, R3 ;  /* 0x0000000300167202 */ /* 0x000fe20000000f00 */
[----:B------:R-:W-:Y:S06]  /*19f0*/  BRA.U UP0, `(.L_x_52) ;  /* 0xfffffffd00d87547 */ /* 0x000fec000b83ffff */
.L_x_37:
[----:B0-----:R-:W0:Y:S02]  /*1a00*/  LDC R3, c[0x0][0x3a0] ;  /* 0x0000e800ff037b82 */ /* 0x001e240000000800 */
[----:B0-----:R-:W-:-:S13]  /*1a10*/  ISETP.GE.AND P0, PT, R3, 0x1, PT ;  /* 0x000000010300780c */ /* 0x001fda0003f06270 */
[----:B------:R-:W-:Y:S05]  /*1a20*/  @!P0 EXIT ;  /* 0x000000000000894d */ /* 0x000fea0003800000 */
[C---:B------:R-:W-:Y:S01]  /*1a30*/  ISETP.GE.U32.AND P0, PT, R3.reuse, 0x8, PT ;  /* 0x000000080300780c */ /* 0x040fe20003f06070 */
[----:B---3--:R-:W-:Y:S01]  /*1a40*/  IMAD R26, R16, R3, RZ ;  /* 0x00000003101a7224 */ /* 0x008fe200078e02ff */
[----:B-1----:R-:W-:Y:S01]  /*1a50*/  I2FP.F32.S32 R23, R22 ;  /* 0x0000001600177245 */ /* 0x002fe20000201400 */
[----:B------:R-:W-:Y:S01]  /*1a60*/  IMAD.MOV.U32 R25, RZ, RZ, RZ ;  /* 0x000000ffff197224 */ /* 0x000fe200078e00ff */
[----:B------:R-:W-:-:S09]  /*1a70*/  LOP3.LUT R24, R3, 0x7, RZ, 0xc0, !PT ;  /* 0x0000000703187812 */ /* 0x000fd200078ec0ff */
[----:B------:R-:W-:Y:S05]  /*1a80*/  @!P0 BRA `(.L_x_53) ;  /* 0x0000000c00dc8947 */ /* 0x000fea0003800000 */
[----:B------:R-:W-:Y:S01]  /*1a90*/  IADD3 R27, P0, PT, R2, 0x190, RZ ;  /* 0x00000190021b7810 */ /* 0x000fe20007f1e0ff */
[----:B------:R-:W-:Y:S01]  /*1aa0*/  BSSY.RECONVERGENT B7, `(.L_x_53) ;  /* 0x00000f5000077945 */ /* 0x000fe20003800200 */
[----:B------:R-:W-:Y:S01]  /*1ab0*/  LOP3.LUT R25, R3, 0x7ffffff8, RZ, 0xc0, !PT ;  /* 0x7ffffff803197812 */ /* 0x000fe200078ec0ff */
[----:B------:R-:W-:Y:S01]  /*1ac0*/  IMAD.MOV.U32 R17, RZ, RZ, RZ ;  /* 0x000000ffff117224 */ /* 0x000fe200078e00ff */
[----:B------:R-:W-:-:S09]  /*1ad0*/  IADD3.X R19, PT, PT, RZ, R18, RZ, P0, !PT ;  /* 0x00000012ff137210 */ /* 0x000fd200007fe4ff */
.L_x_79:
[----:B------:R-:W-:Y:S01]  /*1ae0*/  ISETP.NE.AND P0, PT, R22, RZ, PT ;  /* 0x000000ff1600720c */ /* 0x000fe20003f05270 */
[----:B------:R-:W-:-:S12]  /*1af0*/  BSSY.RECONVERGENT B6, `(.L_x_54) ;  /* 0x00000ec000067945 */ /* 0x000fd80003800200 */
[----:B------:R-:W-:Y:S05]  /*1b00*/  @!P0 BRA `(.L_x_55) ;  /* 0x0000000c00a88947 */ /* 0x000fea0003800000 */
[----:B------:R-:W-:-:S05]  /*1b10*/  IMAD R28, R17, 0x4, R1 ;  /* 0x00000004111c7824 */ /* 0x000fca00078e0201 */
[----:B------:R-:W3:Y:S01]  /*1b20*/  LDL R13, [R28] ;  /* 0x000000001c0d7983 */ /* 0x000ee20000100800 */
[----:B------:R-:W0:Y:S01]  /*1b30*/  MUFU.RCP R0, R23 ;  /* 0x0000001700007308 */ /* 0x000e220000001000 */
[----:B------:R-:W-:Y:S01]  /*1b40*/  BSSY.RECONVERGENT B2, `(.L_x_56) ;  /* 0x000000a000027945 */ /* 0x000fe20003800200 */
[----:B0-----:R-:W-:-:S04]  /*1b50*/  FFMA R3, -R23, R0, 1 ;  /* 0x3f80000017037423 */ /* 0x001fc80000000100 */
[----:B------:R-:W-:Y:S02]  /*1b60*/  FFMA R0, R0, R3, R0 ;  /* 0x0000000300007223 */ /* 0x000fe40000000000 */
[----:B---3--:R-:W0:Y:S02]  /*1b70*/  FCHK P0, R13, R23 ;  /* 0x000000170d007302 */ /* 0x008e240000000000 */
[----:B------:R-:W-:-:S04]  /*1b80*/  FFMA R3, R13, R0, RZ ;  /* 0x000000000d037223 */ /* 0x000fc800000000ff */
[----:B------:R-:W-:-:S04]  /*1b90*/  FFMA R4, -R23, R3, R13 ;  /* 0x0000000317047223 */ /* 0x000fc8000000010d */
[----:B------:R-:W-:Y:S01]  /*1ba0*/  FFMA R0, R0, R4, R3 ;  /* 0x0000000400007223 */ /* 0x000fe20000000003 */
[----:B0-----:R-:W-:Y:S06]  /*1bb0*/  @!P0 BRA `(.L_x_57) ;  /* 0x0000000000088947 */ /* 0x001fec0003800000 */
[----:B------:R-:W-:-:S07]  /*1bc0*/  MOV R4, 0x1be0 ;  /* 0x00001be000047802 */ /* 0x000fce0000000f00 */
[----:B--2---:R-:W-:Y:S05]  /*1bd0*/  CALL.REL.NOINC `($__internal_0_$__cuda_sm3x_div_rn_noftz_f32_slowpath) ;  /* 0x0000001c00747944 */ /* 0x004fea0003c00000 */
.L_x_57:
[----:B------:R-:W-:Y:S05]  /*1be0*/  BSYNC.RECONVERGENT B2 ;  /* 0x0000000000027941 */ /* 0x000fea0003800200 */
.L_x_56:
[----:B------:R-:W0:Y:S01]  /*1bf0*/  LDC.64 R30, c[0x0][0x380] ;  /* 0x0000e000ff1e7b82 */ /* 0x000e220000000a00 */
[----:B------:R-:W1:Y:S01]  /*1c00*/  F2F.F64.F32 R10, R0 ;  /* 0x00000000000a7310 */ /* 0x000e620000201800 */
[----:B------:R-:W-:Y:S01]  /*1c10*/  IMAD.IADD R3, R26, 0x1, R17 ;  /* 0x000000011a037824 */ /* 0x000fe200078e0211 */
[----:B------:R-:W-:Y:S01]  /*1c20*/  MOV R8, 0x0 ;  /* 0x0000000000087802 */ /* 0x000fe20000000f00 */
[----:B------:R3:W-:Y:S01]  /*1c30*/  STL.64 [R1+0x190], R16 ;  /* 0x0001901001007387 */ /* 0x0007e20000100a00 */
[----:B------:R-:W4:Y:S01]  /*1c40*/  LDCU.64 UR4, c[0x4][0x8] ;  /* 0x01000100ff0477ac */ /* 0x000f220008000a00 */
[----:B--2---:R-:W-:Y:S01]  /*1c50*/  IMAD.MOV.U32 R6, RZ, RZ, R27 ;  /* 0x000000ffff067224 */ /* 0x004fe200078e001b */
[----:B------:R-:W-:Y:S01]  /*1c60*/  MOV R7, R19 ;  /* 0x0000001300077202 */ /* 0x000fe20000000f00 */
[----:B------:R3:W-:Y:S01]  /*1c70*/  STL [R1+0x1a0], R22 ;  /* 0x0001a01601007387 */ /* 0x0007e20000100800 */
[----:B------:R-:W2:Y:S03]  /*1c80*/  LDC.64 R8, c[0x4][R8] ;  /* 0x0100000008087b82 */ /* 0x000ea60000000a00 */
[----:B-1----:R3:W-:Y:S01]  /*1c90*/  STL.64 [R1+0x198], R10 ;  /* 0x0001980a01007387 */ /* 0x0027e20000100a00 */
[----:B----4-:R-:W-:Y:S01]  /*1ca0*/  MOV R4, UR4 ;  /* 0x0000000400047c02 */ /* 0x010fe20008000f00 */
[----:B0-----:R-:W-:-:S04]  /*1cb0*/  IMAD.WIDE.U32 R30, R3, 0x4, R30 ;  /* 0x00000004031e7825 */ /* 0x001fc800078e001e */
[----:B------:R-:W-:Y:S01]  /*1cc0*/  IMAD.U32 R5, RZ, RZ, UR5 ;  /* 0x00000005ff057e24 */ /* 0x000fe2000f8e00ff */
[----:B------:R3:W-:Y:S06]  /*1cd0*/  STG.E desc[UR36][R30.64], R0 ;  /* 0x000000001e007986 */ /* 0x0007ec000c101924 */
[----:B------:R-:W-:-:S07]  /*1ce0*/  LEPC R20, `(.L_x_58) ;  /* 0x000000001014794e */ /* 0x000fce0000000000 */
[----:B--23--:R-:W-:Y:S05]  /*1cf0*/  CALL.ABS.NOINC R8 ;  /* 0x0000000008007343 */ /* 0x00cfea0003c00000 */
.L_x_58:
[----:B------:R-:W2:Y:S01]  /*1d00*/  LDL R13, [R28+0x4] ;  /* 0x000004001c0d7983 */ /* 0x000ea20000100800 */
[----:B------:R-:W0:Y:S01]  /*1d10*/  MUFU.RCP R0, R23 ;  /* 0x0000001700007308 */ /* 0x000e220000001000 */
[----:B------:R-:W-:Y:S01]  /*1d20*/  BSSY.RECONVERGENT B2, `(.L_x_59) ;  /* 0x000000b000027945 */ /* 0x000fe20003800200 */
[----:B------:R-:W-:Y:S02]  /*1d30*/  VIADD R9, R17, 0x1 ;  /* 0x0000000111097836 */ /* 0x000fe40000000000 */
[----:B0-----:R-:W-:-:S04]  /*1d40*/  FFMA R3, -R23, R0, 1 ;  /* 0x3f80000017037423 */ /* 0x001fc80000000100 */
[----:B------:R-:W-:Y:S01]  /*1d50*/  FFMA R0, R0, R3, R0 ;  /* 0x0000000300007223 */ /* 0x000fe20000000000 */
[----:B--2---:R-:W0:Y:S03]  /*1d60*/  FCHK P0, R13, R23 ;  /* 0x000000170d007302 */ /* 0x004e260000000000 */
[----:B------:R-:W-:-:S04]  /*1d70*/  FFMA R3, R0, R13, RZ ;  /* 0x0000000d00037223 */ /* 0x000fc800000000ff */
[----:B------:R-:W-:-:S04]  /*1d80*/  FFMA R4, -R23, R3, R13 ;  /* 0x0000000317047223 */ /* 0x000fc8000000010d */
[----:B------:R-:W-:Y:S01]  /*1d90*/  FFMA R0, R0, R4, R3 ;  /* 0x0000000400007223 */ /* 0x000fe20000000003 */
[----:B0-----:R-:W-:Y:S06]  /*1da0*/  @!P0 BRA `(.L_x_60) ;  /* 0x0000000000088947 */ /* 0x001fec0003800000 */
[----:B------:R-:W-:-:S07]  /*1db0*/  MOV R4, 0x1dd0 ;  /* 0x00001dd000047802 */ /* 0x000fce0000000f00 */
[----:B------:R-:W-:Y:S05]  /*1dc0*/  CALL.REL.NOINC `($__internal_0_$__cuda_sm3x_div_rn_noftz_f32_slowpath) ;  /* 0x0000001800f87944 */ /* 0x000fea0003c00000 */
.L_x_60:
[----:B------:R-:W-:Y:S05]  /*1dd0*/  BSYNC.RECONVERGENT B2 ;  /* 0x0000000000027941 */ /* 0x000fea0003800200 */
.L_x_59:
[----:B------:R-:W0:Y:S01]  /*1de0*/  F2F.F64.F32 R12, R0 ;  /* 0x00000000000c7310 */ /* 0x000e220000201800 */
[----:B------:R-:W-:Y:S01]  /*1df0*/  MOV R10, 0x0 ;  /* 0x00000000000a7802 */ /* 0x000fe20000000f00 */
[----:B------:R-:W-:Y:S01]  /*1e00*/  IMAD.MOV.U32 R8, RZ, RZ, R16 ;  /* 0x000000ffff087224 */ /* 0x000fe200078e0010 */
[----:B------:R1:W-:Y:S01]  /*1e10*/  STG.E desc[UR36][R30.64+0x4], R0 ;  /* 0x000004001e007986 */ /* 0x0003e2000c101924 */
[----:B------:R-:W2:Y:S01]  /*1e20*/  LDCU.64 UR4, c[0x4][0x8] ;  /* 0x01000100ff0477ac */ /* 0x000ea20008000a00 */
[----:B------:R-:W-:Y:S01]  /*1e30*/  IMAD.MOV.U32 R6, RZ, RZ, R27 ;  /* 0x000000ffff067224 */ /* 0x000fe200078e001b */
[----:B------:R-:W-:Y:S01]  /*1e40*/  MOV R7, R19 ;  /* 0x0000001300077202 */ /* 0x000fe20000000f00 */
[----:B------:R1:W-:Y:S01]  /*1e50*/  STL.64 [R1+0x190], R8 ;  /* 0x0001900801007387 */ /* 0x0003e20000100a00 */
[----:B------:R-:W3:Y:S03]  /*1e60*/  LDC.64 R10, c[0x4][R10] ;  /* 0x010000000a0a7b82 */ /* 0x000ee60000000a00 */
[----:B------:R1:W-:Y:S04]  /*1e70*/  STL [R1+0x1a0], R22 ;  /* 0x0001a01601007387 */ /* 0x0003e80000100800 */
[----:B0-----:R1:W-:Y:S01]  /*1e80*/  STL.64 [R1+0x198], R12 ;  /* 0x0001980c01007387 */ /* 0x0013e20000100a00 */
[----:B--2---:R-:W-:Y:S01]  /*1e90*/  MOV R4, UR4 ;  /* 0x0000000400047c02 */ /* 0x004fe20008000f00 */
[----:B------:R-:W-:-:S07]  /*1ea0*/  IMAD.U32 R5, RZ, RZ, UR5 ;  /* 0x00000005ff057e24 */ /* 0x000fce000f8e00ff */
[----:B------:R-:W-:-:S07]  /*1eb0*/  LEPC R20, `(.L_x_61) ;  /* 0x000000001014794e */ /* 0x000fce0000000000 */
[----:B-1-3--:R-:W-:Y:S05]  /*1ec0*/  CALL.ABS.NOINC R10 ;  /* 0x000000000a007343 */ /* 0x00afea0003c00000 */
.L_x_61:
        /* <DEDUP_REMOVED lines=13> */
.L_x_63:
[----:B------:R-:W-:Y:S05]  /*1fa0*/  BSYNC.RECONVERGENT B2 ;  /* 0x0000000000027941 */ /* 0x000fea0003800200 */
.L_x_62:
        /* <DEDUP_REMOVED lines=15> */
.L_x_64:
        /* <DEDUP_REMOVED lines=13> */
.L_x_66:
[----:B------:R-:W-:Y:S05]  /*2170*/  BSYNC.RECONVERGENT B2 ;  /* 0x0000000000027941 */ /* 0x000fea0003800200 */
.L_x_65:
        /* <DEDUP_REMOVED lines=15> */
.L_x_67:
        /* <DEDUP_REMOVED lines=13> */
.L_x_69:
[----:B------:R-:W-:Y:S05]  /*2340*/  BSYNC.RECONVERGENT B2 ;  /* 0x0000000000027941 */ /* 0x000fea0003800200 */
.L_x_68:
        /* <DEDUP_REMOVED lines=15> */
.L_x_70:
        /* <DEDUP_REMOVED lines=13> */
.L_x_72:
[----:B------:R-:W-:Y:S05]  /*2510*/  BSYNC.RECONVERGENT B2 ;  /* 0x0000000000027941 */ /* 0x000fea0003800200 */
.L_x_71:
        /* <DEDUP_REMOVED lines=15> */
.L_x_73:
        /* <DEDUP_REMOVED lines=13> */
.L_x_75:
[----:B------:R-:W-:Y:S05]  /*26e0*/  BSYNC.RECONVERGENT B2 ;  /* 0x0000000000027941 */ /* 0x000fea0003800200 */
.L_x_74:
        /* <DEDUP_REMOVED lines=15> */
.L_x_76:
        /* <DEDUP_REMOVED lines=13> */
.L_x_78:
[----:B------:R-:W-:Y:S05]  /*28b0*/  BSYNC.RECONVERGENT B2 ;  /* 0x0000000000027941 */ /* 0x000fea0003800200 */
.L_x_77:
[----:B------:R-:W0:Y:S01]  /*28c0*/  F2F.F64.F32 R12, R0 ;  /* 0x00000000000c7310 */ /* 0x000e220000201800 */
[----:B------:R-:W-:Y:S01]  /*28d0*/  MOV R10, 0x0 ;  /* 0x00000000000a7802 */ /* 0x000fe20000000f00 */
[----:B------:R1:W-:Y:S01]  /*28e0*/  STG.E desc[UR36][R30.64+0x1c], R0 ;  /* 0x00001c001e007986 */ /* 0x0003e2000c101924 */
[----:B------:R-:W-:Y:S01]  /*28f0*/  MOV R8, R16 ;  /* 0x0000001000087202 */ /* 0x000fe20000000f00 */
[----:B------:R-:W2:Y:S01]  /*2900*/  LDCU.64 UR4, c[0x4][0x8] ;  /* 0x01000100ff0477ac */ /* 0x000ea20008000a00 */
[----:B------:R-:W-:Y:S01]  /*2910*/  IMAD.MOV.U32 R6, RZ, RZ, R27 ;  /* 0x000000ffff067224 */ /* 0x000fe200078e001b */
[----:B------:R1:W-:Y:S01]  /*2920*/  STL [R1+0x1a0], R22 ;  /* 0x0001a01601007387 */ /* 0x0003e20000100800 */
[----:B------:R-:W3:Y:S01]  /*2930*/  LDC.64 R10, c[0x4][R10] ;  /* 0x010000000a0a7b82 */ /* 0x000ee20000000a00 */
[----:B------:R-:W-:Y:S02]  /*2940*/  MOV R7, R19 ;  /* 0x0000001300077202 */ /* 0x000fe40000000f00 */
[----:B------:R1:W-:Y:S04]  /*2950*/  STL.64 [R1+0x190], R8 ;  /* 0x0001900801007387 */ /* 0x0003e80000100a00 */
[----:B0-----:R1:W-:Y:S01]  /*2960*/  STL.64 [R1+0x198], R12 ;  /* 0x0001980c01007387 */ /* 0x0013e20000100a00 */
[----:B--2---:R-:W-:Y:S01]  /*2970*/  IMAD.U32 R4, RZ, RZ, UR4 ;  /* 0x00000004ff047e24 */ /* 0x004fe2000f8e00ff */
[----:B------:R-:W-:-:S07]  /*2980*/  MOV R5, UR5 ;  /* 0x0000000500057c02 */ /* 0x000fce0008000f00 */
[----:B------:R-:W-:-:S07]  /*2990*/  LEPC R20, `(.L_x_55) ;  /* 0x000000001014794e */ /* 0x000fce0000000000 */
[----:B-1-3--:R-:W-:Y:S05]  /*29a0*/  CALL.ABS.NOINC R10 ;  /* 0x000000000a007343 */ /* 0x00afea0003c00000 */
.L_x_55:
[----:B------:R-:W-:Y:S05]  /*29b0*/  BSYNC.RECONVERGENT B6 ;  /* 0x0000000000067941 */ /* 0x000fea0003800200 */
.L_x_54:
[----:B------:R-:W-:-:S05]  /*29c0*/  VIADD R17, R17, 0x8 ;  /* 0x0000000811117836 */ /* 0x000fca0000000000 */
[----:B------:R-:W-:-:S13]  /*29d0*/  ISETP.NE.AND P0, PT, R17, R25, PT ;  /* 0x000000191100720c */ /* 0x000fda0003f05270 */
[----:B------:R-:W-:Y:S05]  /*29e0*/  @P0 BRA `(.L_x_79) ;  /* 0xfffffff0003c0947 */ /* 0x000fea000383ffff */
[----:B------:R-:W-:Y:S05]  /*29f0*/  BSYNC.RECONVERGENT B7 ;  /* 0x0000000000077941 */ /* 0x000fea0003800200 */
.L_x_53:
[----:B------:R-:W-:-:S13]  /*2a00*/  ISETP.NE.AND P0, PT, R24, RZ, PT ;  /* 0x000000ff1800720c */ /* 0x000fda0003f05270 */
[----:B------:R-:W-:Y:S05]  /*2a10*/  @!P0 EXIT ;  /* 0x000000000000894d */ /* 0x000fea0003800000 */
[----:B------:R-:W0:Y:S01]  /*2a20*/  LDC R19, c[0x0][0x3a0] ;  /* 0x0000e800ff137b82 */ /* 0x000e220000000800 */
[----:B------:R-:W-:Y:S02]  /*2a30*/  ISETP.GE.U32.AND P0, PT, R24, 0x4, PT ;  /* 0x000000041800780c */ /* 0x000fe40003f06070 */
[----:B0-----:R-:W-:-:S11]  /*2a40*/  LOP3.LUT R19, R19, 0x3, RZ, 0xc0, !PT ;  /* 0x0000000313137812 */ /* 0x001fd600078ec0ff */
[----:B------:R-:W-:Y:S05]  /*2a50*/  @!P0 BRA `(.L_x_80) ;  /* 0x00000008000c8947 */ /* 0x000fea0003800000 */
[----:B------:R-:W-:Y:S01]  /*2a60*/  ISETP.NE.AND P0, PT, R22, RZ, PT ;  /* 0x000000ff1600720c */ /* 0x000fe20003f05270 */
[----:B------:R-:W-:-:S12]  /*2a70*/  BSSY.RECONVERGENT B6, `(.L_x_81) ;  /* 0x0000080000067945 */ /* 0x000fd80003800200 */
[----:B------:R-:W-:Y:S05]  /*2a80*/  @!P0 BRA `(.L_x_82) ;  /* 0x0000000400f88947 */ /* 0x000fea0003800000 */
[----:B------:R-:W-:-:S05]  /*2a90*/  LEA R17, R25, R1, 0x2 ;  /* 0x0000000119117211 */ /* 0x000fca00078e10ff */
        /* <DEDUP_REMOVED lines=12> */
.L_x_84:
[----:B------:R-:W-:Y:S05]  /*2b60*/  BSYNC.RECONVERGENT B2 ;  /* 0x0000000000027941 */ /* 0x000fea0003800200 */
.L_x_83:
[----:B------:R-:W0:Y:S01]  /*2b70*/  LDC.64 R10, c[0x0][0x380] ;  /* 0x0000e000ff0a7b82 */ /* 0x000e220000000a00 */
[----:B------:R-:W-:Y:S01]  /*2b80*/  IMAD.IADD R3, R26, 0x1, R25 ;  /* 0x000000011a037824 */ /* 0x000fe200078e0219 */
[----:B------:R-:W-:Y:S01]  /*2b90*/  MOV R8, 0x0 ;  /* 0x0000000000087802 */ /* 0x000fe20000000f00 */
[----:B------:R-:W-:Y:S01]  /*2ba0*/  STL [R1+0x1a0], R22 ;  /* 0x0001a01601007387 */ /* 0x000fe20000100800 */
[----:B------:R-:W-:Y:S01]  /*2bb0*/  MOV R24, R16 ;  /* 0x0000001000187202 */ /* 0x000fe20000000f00 */
[----:B------:R-:W1:Y:S01]  /*2bc0*/  LDCU.64 UR4, c[0x4][0x8] ;  /* 0x01000100ff0477ac */ /* 0x000e620008000a00 */
[----:B--2---:R-:W2:Y:S01]  /*2bd0*/  F2F.F64.F32 R6, R0 ;  /* 0x0000000000067310 */ /* 0x004ea20000201800 */
[----:B------:R-:W-:Y:S01]  /*2be0*/  IADD3 R28, P0, PT, R2, 0x190, RZ ;  /* 0x00000190021c7810 */ /* 0x000fe20007f1e0ff */
[----:B------:R-:W3:Y:S01]  /*2bf0*/  LDC.64 R8, c[0x4][R8] ;  /* 0x0100000008087b82 */ /* 0x000ee20000000a00 */
[----:B------:R-:W-:Y:S03]  /*2c00*/  STL.64 [R1+0x190], R24 ;  /* 0x0001901801007387 */ /* 0x000fe60000100a00 */
[----:B------:R-:W-:Y:S01]  /*2c10*/  IMAD.X R27, RZ, RZ, R18, P0 ;  /* 0x000000ffff1b7224 */ /* 0x000fe200000e0612 */
[----:B--2---:R2:W-:Y:S01]  /*2c20*/  STL.64 [R1+0x198], R6 ;  /* 0x0001980601007387 */ /* 0x0045e20000100a00 */
[----:B-1----:R-:W-:Y:S01]  /*2c30*/  MOV R4, UR4 ;  /* 0x0000000400047c02 */ /* 0x002fe20008000f00 */
[----:B0-----:R-:W-:-:S04]  /*2c40*/  IMAD.WIDE.U32 R10, R3, 0x4, R10 ;  /* 0x00000004030a7825 */ /* 0x001fc800078e000a */
[----:B------:R-:W-:Y:S01]  /*2c50*/  IMAD.U32 R5, RZ, RZ, UR5 ;  /* 0x00000005ff057e24 */ /* 0x000fe2000f8e00ff */
[----:B------:R0:W-:Y:S01]  /*2c60*/  STG.E desc[UR36][R10.64], R0 ;  /* 0x000000000a007986 */ /* 0x0001e2000c101924 */
[----:B--2---:R-:W-:Y:S01]  /*2c70*/  MOV R6, R28 ;  /* 0x0000001c00067202 */ /* 0x004fe20000000f00 */
[----:B------:R-:W-:-:S07]  /*2c80*/  IMAD.MOV.U32 R7, RZ, RZ, R27 ;  /* 0x000000ffff077224 */ /* 0x000fce00078e001b */
[----:B------:R-:W-:-:S07]  /*2c90*/  LEPC R20, `(.L_x_85) ;  /* 0x000000001014794e */ /* 0x000fce0000000000 */
[----:B0--3--:R-:W-:Y:S05]  /*2ca0*/  CALL.ABS.NOINC R8 ;  /* 0x0000000008007343 */ /* 0x009fea0003c00000 */
.L_x_85:
[----:B------:R-:W2:Y:S01]  /*2cb0*/  LDL R13, [R17+0x4] ;  /* 0x00000400110d7983 */ /* 0x000ea20000100800 */
[----:B------:R-:W0:Y:S01]  /*2cc0*/  MUFU.RCP R0, R23 ;  /* 0x0000001700007308 */ /* 0x000e220000001000 */
[----:B------:R-:W-:Y:S01]  /*2cd0*/  BSSY.RECONVERGENT B2, `(.L_x_86) ;  /* 0x000000b000027945 */ /* 0x000fe20003800200 */
[----:B------:R-:W-:Y:S01]  /*2ce0*/  IADD3 R9, PT, PT, R25, 0x1, RZ ;  /* 0x0000000119097810 */ /* 0x000fe20007ffe0ff */
        /* <DEDUP_REMOVED lines=9> */
.L_x_87:
[----:B------:R-:W-:Y:S05]  /*2d80*/  BSYNC.RECONVERGENT B2 ;  /* 0x0000000000027941 */ /* 0x000fea0003800200 */
.L_x_86:
[----:B------:R-:W0:Y:S01]  /*2d90*/  LDCU.64 UR4, c[0x0][0x380] ;  /* 0x00007000ff0477ac */ /* 0x000e220008000a00 */
[----:B------:R-:W1:Y:S01]  /*2da0*/  F2F.F64.F32 R12, R0 ;  /* 0x00000000000c7310 */ /* 0x000e620000201800 */
[----:B------:R-:W-:Y:S01]  /*2db0*/  IADD3 R3, P0, PT, R26, R25, RZ ;  /* 0x000000191a037210 */ /* 0x000fe20007f1e0ff */
[----:B------:R-:W-:Y:S01]  /*2dc0*/  IMAD.MOV.U32 R8, RZ, RZ, R16 ;  /* 0x000000ffff087224 */ /* 0x000fe200078e0010 */
[----:B------:R-:W-:Y:S01]  /*2dd0*/  MOV R10, 0x0 ;  /* 0x00000000000a7802 */ /* 0x000fe20000000f00 */
[----:B------:R2:W-:Y:S01]  /*2de0*/  STL [R1+0x1a0], R22 ;  /* 0x0001a01601007387 */ /* 0x0005e20000100800 */
[----:B------:R-:W-:Y:S01]  /*2df0*/  IADD3.X R4, PT, PT, RZ, RZ, RZ, P0, !PT ;  /* 0x000000ffff047210 */ /* 0x000fe200007fe4ff */
[----:B------:R-:W-:Y:S01]  /*2e00*/  IMAD.MOV.U32 R6, RZ, RZ, R28 ;  /* 0x000000ffff067224 */ /* 0x000fe200078e001c */
[----:B------:R-:W-:Y:S01]  /*2e10*/  MOV R7, R27 ;  /* 0x0000001b00077202 */ /* 0x000fe20000000f00 */
[----:B------:R2:W-:Y:S01]  /*2e20*/  STL.64 [R1+0x190], R8 ;  /* 0x0001900801007387 */ /* 0x0005e20000100a00 */
[----:B------:R-:W3:Y:S03]  /*2e30*/  LDC.64 R10, c[0x4][R10] ;  /* 0x010000000a0a7b82 */ /* 0x000ee60000000a00 */
[----:B-1----:R2:W-:Y:S01]  /*2e40*/  STL.64 [R1+0x198], R12 ;  /* 0x0001980c01007387 */ /* 0x0025e20000100a00 */
[----:B0-----:R-:W-:-:S04]  /*2e50*/  LEA R30, P0, R3, UR4, 0x2 ;  /* 0x00000004031e7c11 */ /* 0x001fc8000f8010ff */
[----:B------:R-:W-:Y:S01]  /*2e60*/  LEA.HI.X R31, R3, UR5, R4, 0x2, P0 ;  /* 0x00000005031f7c11 */ /* 0x000fe200080f1404 */
[----:B------:R-:W0:Y:S04]  /*2e70*/  LDCU.64 UR4, c[0x4][0x8] ;  /* 0x01000100ff0477ac */ /* 0x000e280008000a00 */
[----:B------:R2:W-:Y:S01]  /*2e80*/  STG.E desc[UR36][R30.64+0x4], R0 ;  /* 0x000004001e007986 */ /* 0x0005e2000c101924 */
[----:B0-----:R-:W-:Y:S01]  /*2e90*/  IMAD.U32 R4, RZ, RZ, UR4 ;  /* 0x00000004ff047e24 */ /* 0x001fe2000f8e00ff */
[----:B--2---:R-:W-:-:S07]  /*2ea0*/  MOV R5, UR5 ;  /* 0x0000000500057c02 */ /* 0x004fce0008000f00 */
[----:B------:R-:W-:-:S07]  /*2eb0*/  LEPC R20, `(.L_x_88) ;  /* 0x000000001014794e */ /* 0x000fce0000000000 */
[----:B---3--:R-:W-:Y:S05]  /*2ec0*/  CALL.ABS.NOINC R10 ;  /* 0x000000000a007343 */ /* 0x008fea0003c00000 */
.L_x_88:
        /* <DEDUP_REMOVED lines=13> */
.L_x_90:
[----:B------:R-:W-:Y:S05]  /*2fa0*/  BSYNC.RECONVERGENT B2 ;  /* 0x0000000000027941 */ /* 0x000fea0003800200 */
.L_x_89:
        /* <DEDUP_REMOVED lines=15> */
.L_x_91:
        /* <DEDUP_REMOVED lines=13> */
.L_x_93:
[----:B------:R-:W-:Y:S05]  /*3170*/  BSYNC.RECONVERGENT B2 ;  /* 0x0000000000027941 */ /* 0x000fea0003800200 */
.L_x_92:
        /* <DEDUP_REMOVED lines=15> */
.L_x_82:
[----:B------:R-:W-:Y:S05]  /*3270*/  BSYNC.RECONVERGENT B6 ;  /* 0x0000000000067941 */ /* 0x000fea0003800200 */
.L_x_81:
[----:B------:R-:W-:-:S07]  /*3280*/  VIADD R25, R25, 0x4 ;  /* 0x0000000419197836 */ /* 0x000fce0000000000 */
.L_x_80:
[----:B------:R-:W-:-:S13]  /*3290*/  ISETP.NE.AND P0, PT, R19, RZ, PT ;  /* 0x000000ff1300720c */ /* 0x000fda0003f05270 */
[----:B------:R-:W-:Y:S05]  /*32a0*/  @!P0 EXIT ;  /* 0x000000000000894d */ /* 0x000fea0003800000 */
[----:B------:R-:W-:-:S13]  /*32b0*/  ISETP.NE.AND P0, PT, R19, 0x1, PT ;  /* 0x000000011300780c */ /* 0x000fda0003f05270 */
        /* <DEDUP_REMOVED lines=17> */
.L_x_98:
[----:B------:R-:W-:Y:S05]  /*33d0*/  BSYNC.RECONVERGENT B2 ;  /* 0x0000000000027941 */ /* 0x000fea0003800200 */
.L_x_97:
[----:B------:R-:W0:Y:S01]  /*33e0*/  LDC.64 R12, c[0x0][0x380] ;  /* 0x0000e000ff0c7b82 */ /* 0x000e220000000a00 */
[----:B------:R-:W1:Y:S01]  /*33f0*/  F2F.F64.F32 R10, R0 ;  /* 0x00000000000a7310 */ /* 0x000e620000201800 */
[----:B------:R-:W-:Y:S01]  /*3400*/  IMAD.IADD R3, R26, 0x1, R25 ;  /* 0x000000011a037824 */ /* 0x000fe200078e0219 */
[----:B------:R-:W-:Y:S01]  /*3410*/  MOV R8, 0x0 ;  /* 0x0000000000087802 */ /* 0x000fe20000000f00 */
[----:B------:R3:W-:Y:S01]  /*3420*/  STL [R1+0x1a0], R22 ;  /* 0x0001a01601007387 */ /* 0x0007e20000100800 */
[----:B------:R-:W-:Y:S01]  /*3430*/  MOV R17, R25 ;  /* 0x0000001900117202 */ /* 0x000fe20000000f00 */
[----:B------:R-:W4:Y:S01]  /*3440*/  LDCU.64 UR4, c[0x4][0x8] ;  /* 0x01000100ff0477ac */ /* 0x000f220008000a00 */
[----:B------:R-:W-:Y:S02]  /*3450*/  IADD3 R24, P0, PT, R2, 0x190, RZ ;  /* 0x0000019002187810 */ /* 0x000fe40007f1e0ff */
[----:B------:R-:W3:Y:S01]  /*3460*/  LDC.64 R8, c[0x4][R8] ;  /* 0x0100000008087b82 */ /* 0x000ee20000000a00 */
[----:B------:R0:W-:Y:S01]  /*3470*/  STL.64 [R1+0x190], R16 ;  /* 0x0001901001007387 */ /* 0x0001e20000100a00 */
[----:B--2---:R-:W-:Y:S01]  /*3480*/  MOV R6, R24 ;  /* 0x0000001800067202 */ /* 0x004fe20000000f00 */
[----:B------:R-:W-:-:S02]  /*3490*/  IMAD.X R19, RZ, RZ, R18, P0 ;  /* 0x000000ffff137224 */ /* 0x000fc400000e0612 */
[----:B-1----:R1:W-:Y:S02]  /*34a0*/  STL.64 [R1+0x198], R10 ;  /* 0x0001980a01007387 */ /* 0x0023e40000100a00 */
[----:B------:R-:W-:Y:S02]  /*34b0*/  IMAD.MOV.U32 R7, RZ, RZ, R19 ;  /* 0x000000ffff077224 */ /* 0x000fe400078e0013 */
[----:B0-----:R-:W-:Y:S01]  /*34c0*/  IMAD.WIDE.U32 R12, R3, 0x4, R12 ;  /* 0x00000004030c7825 */ /* 0x001fe200078e000c */
[----:B----4-:R-:W-:-:S03]  /*34d0*/  MOV R4, UR4 ;  /* 0x0000000400047c02 */ /* 0x010fc60008000f00 */
[----:B------:R-:W-:Y:S01]  /*34e0*/  IMAD.U32 R5, RZ, RZ, UR5 ;  /* 0x00000005ff057e24 */ /* 0x000fe2000f8e00ff */
[----:B------:R1:W-:Y:S06]  /*34f0*/  STG.E desc[UR36][R12.64], R0 ;  /* 0x000000000c007986 */ /* 0x0003ec000c101924 */
[----:B------:R-:W-:-:S07]  /*3500*/  LEPC R20, `(.L_x_99) ;  /* 0x000000001014794e */ /* 0x000fce0000000000 */
[----:B-1-3--:R-:W-:Y:S05]  /*3510*/  CALL.ABS.NOINC R8 ;  /* 0x0000000008007343 */ /* 0x00afea0003c00000 */
.L_x_99:
        /* <DEDUP_REMOVED lines=13> */
.L_x_101:
[----:B------:R-:W-:Y:S05]  /*35f0*/  BSYNC.RECONVERGENT B2 ;  /* 0x0000000000027941 */ /* 0x000fea0003800200 */
.L_x_100:
[----:B------:R-:W0:Y:S01]  /*3600*/  LDCU.64 UR4, c[0x0][0x380] ;  /* 0x00007000ff0477ac */ /* 0x000e220008000a00 */
[----:B------:R-:W1:Y:S01]  /*3610*/  F2F.F64.F32 R12, R0 ;  /* 0x00000000000c7310 */ /* 0x000e620000201800 */
[----:B------:R-:W-:Y:S01]  /*3620*/  IADD3 R3, P0, PT, R26, R25, RZ ;  /* 0x000000191a037210 */ /* 0x000fe20007f1e0ff */
[----:B------:R2:W-:Y:S01]  /*3630*/  STL.64 [R1+0x190], R16 ;  /* 0x0001901001007387 */ /* 0x0005e20000100a00 */
[----:B------:R-:W-:Y:S01]  /*3640*/  MOV R8, 0x0 ;  /* 0x0000000000087802 */ /* 0x000fe20000000f00 */
[----:B------:R-:W-:Y:S01]  /*3650*/  IMAD.MOV.U32 R7, RZ, RZ, R19 ;  /* 0x000000ffff077224 */ /* 0x000fe200078e0013 */
[----:B------:R-:W-:Y:S01]  /*3660*/  MOV R6, R24 ;  /* 0x0000001800067202 */ /* 0x000fe20000000f00 */
[----:B------:R-:W-:Y:S01]  /*3670*/  IMAD.X R4, RZ, RZ, RZ, P0 ;  /* 0x000000ffff047224 */ /* 0x000fe200000e06ff */
[----:B------:R2:W-:Y:S02]  /*3680*/  STL [R1+0x1a0], R22 ;  /* 0x0001a01601007387 */ /* 0x0005e40000100800 */
[----:B------:R-:W3:Y:S02]  /*3690*/  LDC.64 R8, c[0x4][R8] ;  /* 0x0100000008087b82 */ /* 0x000ee40000000a00 */
[----:B-1----:R2:W-:Y:S01]  /*36a0*/  STL.64 [R1+0x198], R12 ;  /* 0x0001980c01007387 */ /* 0x0025e20000100a00 */
[----:B0-----:R-:W-:-:S04]  /*36b0*/  LEA R10, P0, R3, UR4, 0x2 ;  /* 0x00000004030a7c11 */ /* 0x001fc8000f8010ff */
[----:B------:R-:W-:Y:S01]  /*36c0*/  LEA.HI.X R11, R3, UR5, R4, 0x2, P0 ;  /* 0x00000005030b7c11 */ /* 0x000fe200080f1404 */
[----:B------:R-:W0:Y:S04]  /*36d0*/  LDCU.64 UR4, c[0x4][0x8] ;  /* 0x01000100ff0477ac */ /* 0x000e280008000a00 */
[----:B------:R2:W-:Y:S01]  /*36e0*/  STG.E desc[UR36][R10.64+0x4], R0 ;  /* 0x000004000a007986 */ /* 0x0005e2000c101924 */
[----:B0-----:R-:W-:Y:S01]  /*36f0*/  MOV R4, UR4 ;  /* 0x0000000400047c02 */ /* 0x001fe20008000f00 */
[----:B--2---:R-:W-:-:S07]  /*3700*/  IMAD.U32 R5, RZ, RZ, UR5 ;  /* 0x00000005ff057e24 */ /* 0x004fce000f8e00ff */
[----:B------:R-:W-:-:S07]  /*3710*/  LEPC R20, `(.L_x_96) ;  /* 0x000000001014794e */ /* 0x000fce0000000000 */
[----:B---3--:R-:W-:Y:S05]  /*3720*/  CALL.ABS.NOINC R8 ;  /* 0x0000000008007343 */ /* 0x008fea0003c00000 */
.L_x_96:
[----:B------:R-:W-:Y:S05]  /*3730*/  BSYNC.RECONVERGENT B6 ;  /* 0x0000000000067941 */ /* 0x000fea0003800200 */
.L_x_95:
[----:B------:R-:W-:-:S07]  /*3740*/  IADD3 R25, PT, PT, R25, 0x2, RZ ;  /* 0x0000000219197810 */ /* 0x000fce0007ffe0ff */
.L_x_94:
[----:B------:R-:W0:Y:S01]  /*3750*/  LDC R0, c[0x0][0x3a0] ;  /* 0x0000e800ff007b82 */ /* 0x000e220000000800 */
[----:B------:R-:W-:Y:S02]  /*3760*/  ISETP.NE.AND P0, PT, R22, RZ, PT ;  /* 0x000000ff1600720c */ /* 0x000fe40003f05270 */
[----:B0-----:R-:W-:-:S04]  /*3770*/  LOP3.LUT R0, R0, 0x1, RZ, 0xc0, !PT ;  /* 0x0000000100007812 */ /* 0x001fc800078ec0ff */
[----:B------:R-:W-:-:S13]  /*3780*/  ISETP.NE.U32.OR P0, PT, R0, 0x1, !P0 ;  /* 0x000000010000780c */ /* 0x000fda0004705470 */
[----:B------:R-:W-:Y:S05]  /*3790*/  @P0 EXIT ;  /* 0x000000000000094d */ /* 0x000fea0003800000 */
        /* <DEDUP_REMOVED lines=13> */
.L_x_103:
[----:B------:R-:W-:Y:S05]  /*3870*/  BSYNC.RECONVERGENT B2 ;  /* 0x0000000000027941 */ /* 0x000fea0003800200 */
.L_x_102:
[----:B------:R-:W0:Y:S01]  /*3880*/  LDC.64 R8, c[0x0][0x380] ;  /* 0x0000e000ff087b82 */ /* 0x000e220000000a00 */
[----:B------:R-:W1:Y:S01]  /*3890*/  F2F.F64.F32 R10, R0 ;  /* 0x00000000000a7310 */ /* 0x000e620000201800 */
[----:B------:R-:W-:Y:S01]  /*38a0*/  IADD3 R3, PT, PT, R26, R25, RZ ;  /* 0x000000191a037210 */ /* 0x000fe20007ffe0ff */
[----:B------:R-:W-:Y:S01]  /*38b0*/  IMAD.MOV.U32 R17, RZ, RZ, R25 ;  /* 0x000000ffff117224 */ /* 0x000fe200078e0019 */
[----:B------:R3:W-:Y:S01]  /*38c0*/  STL [R1+0x1a0], R22 ;  /* 0x0001a01601007387 */ /* 0x0007e20000100800 */
[----:B------:R-:W4:Y:S01]  /*38d0*/  LDCU.64 UR4, c[0x4][0x8] ;  /* 0x01000100ff0477ac */ /* 0x000f220008000a00 */
[----:B--2---:R-:W-:Y:S02]  /*38e0*/  IADD3 R6, P0, PT, R2, 0x190, RZ ;  /* 0x0000019002067810 */ /* 0x004fe40007f1e0ff */
[----:B------:R3:W-:Y:S02]  /*38f0*/  STL.64 [R1+0x190], R16 ;  /* 0x0001901001007387 */ /* 0x0007e40000100a00 */
[----:B------:R-:W-:-:S02]  /*3900*/  IADD3.X R7, PT, PT, RZ, R18, RZ, P0, !PT ;  /* 0x00000012ff077210 */ /* 0x000fc400007fe4ff */
[----:B-1----:R3:W-:Y:S01]  /*3910*/  STL.64 [R1+0x198], R10 ;  /* 0x0001980a01007387 */ /* 0x0027e20000100a00 */
[----:B----4-:R-:W-:Y:S01]  /*3920*/  MOV R4, UR4 ;  /* 0x0000000400047c02 */ /* 0x010fe20008000f00 */
[----:B0-----:R-:W-:Y:S01]  /*3930*/  IMAD.WIDE.U32 R8, R3, 0x4, R8 ;  /* 0x0000000403087825 */ /* 0x001fe200078e0008 */
[----:B------:R-:W-:-:S03]  /*3940*/  MOV R3, 0x0 ;  /* 0x0000000000037802 */ /* 0x000fc60000000f00 */
[----:B------:R-:W-:Y:S01]  /*3950*/  IMAD.U32 R5, RZ, RZ, UR5 ;  /* 0x00000005ff057e24 */ /* 0x000fe2000f8e00ff */
[----:B------:R3:W-:Y:S01]  /*3960*/  STG.E desc[UR36][R8.64], R0 ;  /* 0x0000000008007986 */ /* 0x0007e2000c101924 */
[----:B------:R3:W0:Y:S05]  /*3970*/  LDC.64 R12, c[0x4][R3] ;  /* 0x01000000030c7b82 */ /* 0x00062a0000000a00 */
[----:B------:R-:W-:-:S07]  /*3980*/  LEPC R20, `(.L_x_104) ;  /* 0x000000001014794e */ /* 0x000fce0000000000 */
[----:B0--3--:R-:W-:Y:S05]  /*3990*/  CALL.ABS.NOINC R12 ;  /* 0x000000000c007343 */ /* 0x009fea0003c00000 */
.L_x_104:
[----:B------:R-:W-:Y:S05]  /*39a0*/  EXIT ;  /* 0x000000000000794d */ /* 0x000fea0003800000 */
        .weak           $__internal_0_$__cuda_sm3x_div_rn_noftz_f32_slowpath
        .type           $__internal_0_$__cuda_sm3x_div_rn_noftz_f32_slowpath,@function
        .size           $__internal_0_$__cuda_sm3x_div_rn_noftz_f32_slowpath,(.L_x_117 - $__internal_0_$__cuda_sm3x_div_rn_noftz_f32_slowpath)
$__internal_0_$__cuda_sm3x_div_rn_noftz_f32_slowpath:
[----:B------:R-:W-:Y:S01]  /*39b0*/  SHF.R.U32.HI R3, RZ, 0x17, R23 ;  /* 0x00000017ff037819 */ /* 0x000fe20000011617 */
[----:B------:R-:W-:Y:S01]  /*39c0*/  BSSY.RECONVERGENT B0, `(.L_x_105) ;  /* 0x0000066000007945 */ /* 0x000fe20003800200 */
[----:B------:R-:W-:Y:S02]  /*39d0*/  SHF.R.U32.HI R10, RZ, 0x17, R13 ;  /* 0x00000017ff0a7819 */ /* 0x000fe4000001160d */
[----:B------:R-:W-:Y:S02]  /*39e0*/  LOP3.LUT R3, R3, 0xff, RZ, 0xc0, !PT ;  /* 0x000000ff03037812 */ /* 0x000fe400078ec0ff */
[----:B------:R-:W-:-:S03]  /*39f0*/  LOP3.LUT R10, R10, 0xff, RZ, 0xc0, !PT ;  /* 0x000000ff0a0a7812 */ /* 0x000fc600078ec0ff */
[----:B------:R-:W-:Y:S01]  /*3a00*/  VIADD R0, R3, 0xffffffff ;  /* 0xffffffff03007836 */ /* 0x000fe20000000000 */
[----:B------:R-:W-:-:S04]  /*3a10*/  IADD3 R5, PT, PT, R10, -0x1, RZ ;  /* 0xffffffff0a057810 */ /* 0x000fc80007ffe0ff */
[----:B------:R-:W-:Y:S01]  /*3a20*/  ISETP.GT.U32.AND P0, PT, R0, 0xfd, PT ;  /* 0x000000fd0000780c */ /* 0x000fe20003f04070 */
[----:B------:R-:W-:-:S03]  /*3a30*/  IMAD.MOV.U32 R0, RZ, RZ, R23 ;  /* 0x000000ffff007224 */ /* 0x000fc600078e0017 */
[----:B------:R-:W-:-:S13]  /*3a40*/  ISETP.GT.U32.OR P0, PT, R5, 0xfd, P0 ;  /* 0x000000fd0500780c */ /* 0x000fda0000704470 */
[----:B------:R-:W-:Y:S01]  /*3a50*/  @!P0 MOV R12, RZ ;  /* 0x000000ff000c8202 */ /* 0x000fe20000000f00 */
[----:B------:R-:W-:Y:S06]  /*3a60*/  @!P0 BRA `(.L_x_106) ;  /* 0x0000000000648947 */ /* 0x000fec0003800000 */
[----:B------:R-:W-:Y:S02]  /*3a70*/  FSETP.GTU.FTZ.AND P0, PT, |R13|, +INF , PT ;  /* 0x7f8000000d00780b */ /* 0x000fe40003f1c200 */
[----:B------:R-:W-:-:S04]  /*3a80*/  FSETP.GTU.FTZ.AND P1, PT, |R23|, +INF , PT ;  /* 0x7f8000001700780b */ /* 0x000fc80003f3c200 */
[----:B------:R-:W-:-:S13]  /*3a90*/  PLOP3.LUT P0, PT, P0, P1, PT, 0xf8, 0x8f ;  /* 0x00000000008f781c */ /* 0x000fda0000703f70 */
[----:B------:R-:W-:Y:S05]  /*3aa0*/  @P0 BRA `(.L_x_107) ;  /* 0x0000000400580947 */ /* 0x000fea0003800000 */
[----:B------:R-:W-:-:S13]  /*3ab0*/  LOP3.LUT P0, RZ, R0, 0x7fffffff, R13, 0xc8, !PT ;  /* 0x7fffffff00ff7812 */ /* 0x000fda000780c80d */
[----:B------:R-:W-:Y:S05]  /*3ac0*/  @!P0 BRA `(.L_x_108) ;  /* 0x0000000400488947 */ /* 0x000fea0003800000 */
[----:B------:R-:W-:Y:S02]  /*3ad0*/  FSETP.NEU.FTZ.AND P1, PT, |R13|, +INF , PT ;  /* 0x7f8000000d00780b */ /* 0x000fe40003f3d200 */
[----:B------:R-:W-:Y:S02]  /*3ae0*/  FSETP.NEU.FTZ.AND P2, PT, |R23|, +INF , PT ;  /* 0x7f8000001700780b */ /* 0x000fe40003f5d200 */
[----:B------:R-:W-:-:S11]  /*3af0*/  FSETP.NEU.FTZ.AND P0, PT, |R13|, +INF , PT ;  /* 0x7f8000000d00780b */ /* 0x000fd60003f1d200 */
[----:B------:R-:W-:Y:S05]  /*3b00*/  @!P2 BRA !P1, `(.L_x_108) ;  /* 0x000000040038a947 */ /* 0x000fea0004800000 */
[----:B------:R-:W-:-:S04]  /*3b10*/  LOP3.LUT P1, RZ, R13, 0x7fffffff, RZ, 0xc0, !PT ;  /* 0x7fffffff0dff7812 */ /* 0x000fc8000782c0ff */
[----:B------:R-:W-:-:S13]  /*3b20*/  PLOP3.LUT P1, PT, P2, P1, PT, 0x2f, 0xf2 ;  /* 0x0000000000f2781c */ /* 0x000fda0001722577 */
[----:B------:R-:W-:Y:S05]  /*3b30*/  @P1 BRA `(.L_x_109) ;  /* 0x0000000400241947 */ /* 0x000fea0003800000 */
[----:B------:R-:W-:-:S04]  /*3b40*/  LOP3.LUT P1, RZ, R0, 0x7fffffff, RZ, 0xc0, !PT ;  /* 0x7fffffff00ff7812 */ /* 0x000fc8000782c0ff */
[----:B------:R-:W-:-:S13]  /*3b50*/  PLOP3.LUT P0, PT, P0, P1, PT, 0x2f, 0xf2 ;  /* 0x0000000000f2781c */ /* 0x000fda0000702577 */
[----:B------:R-:W-:Y:S05]  /*3b60*/  @P0 BRA `(.L_x_110) ;  /* 0x00000004000c0947 */ /* 0x000fea0003800000 */
[----:B------:R-:W-:-:S05]  /*3b70*/  VIADD R5, R10, 0xffffffff ;  /* 0xffffffff0a057836 */ /* 0x000fca0000000000 */
[----:B------:R-:W-:Y:S02]  /*3b80*/  ISETP.GE.AND P0, PT, R5, RZ, PT ;  /* 0x000000ff0500720c */ /* 0x000fe40003f06270 */
[----:B------:R-:W-:-:S04]  /*3b90*/  IADD3 R5, PT, PT, R3, -0x1, RZ ;  /* 0xffffffff03057810 */ /* 0x000fc80007ffe0ff */
[----:B------:R-:W-:-:S07]  /*3ba0*/  ISETP.GE.AND P1, PT, R5, RZ, PT ;  /* 0x000000ff0500720c */ /* 0x000fce0003f26270 */
[----:B------:R-:W-:Y:S01]  /*3bb0*/  @P0 IMAD.MOV.U32 R12, RZ, RZ, RZ ;  /* 0x000000ffff0c0224 */ /* 0x000fe200078e00ff */
[----:B------:R-:W-:Y:S01]  /*3bc0*/  @!P0 MOV R12, 0xffffffc0 ;  /* 0xffffffc0000c8802 */ /* 0x000fe20000000f00 */
[----:B------:R-:W-:-:S04]  /*3bd0*/  @!P0 FFMA R13, R13, 1.84467440737095516160e+19, RZ ;  /* 0x5f8000000d0d8823 */ /* 0x000fc800000000ff */
[----:B------:R-:W-:Y:S01]  /*3be0*/  @!P1 FFMA R0, R23, 1.84467440737095516160e+19, RZ ;  /* 0x5f80000017009823 */ /* 0x000fe200000000ff */
[----:B------:R-:W-:-:S07]  /*3bf0*/  @!P1 VIADD R12, R12, 0x40 ;  /* 0x000000400c0c9836 */ /* 0x000fce0000000000 */
.L_x_106:
[----:B------:R-:W-:Y:S01]  /*3c00*/  LEA R7, R3, 0xc0800000, 0x17 ;  /* 0xc080000003077811 */ /* 0x000fe200078eb8ff */
[----:B------:R-:W-:Y:S01]  /*3c10*/  VIADD R10, R10, 0xffffff81 ;  /* 0xffffff810a0a7836 */ /* 0x000fe20000000000 */
[----:B------:R-:W-:Y:S02]  /*3c20*/  BSSY.RECONVERGENT B1, `(.L_x_111) ;  /* 0x0000035000017945 */ /* 0x000fe40003800200 */
[----:B------:R-:W-:Y:S01]  /*3c30*/  IADD3 R7, PT, PT, -R7, R0, RZ ;  /* 0x0000000007077210 */ /* 0x000fe20007ffe1ff */
[----:B------:R-:W-:-:S03]  /*3c40*/  IMAD R13, R10, -0x800000, R13 ;  /* 0xff8000000a0d7824 */ /* 0x000fc600078e020d */
[----:B------:R0:W1:Y:S01]  /*3c50*/  MUFU.RCP R5, R7 ;  /* 0x0000000700057308 */ /* 0x0000620000001000 */
[----:B------:R-:W-:Y:S01]  /*3c60*/  FADD.FTZ R8, -R7, -RZ ;  /* 0x800000ff07087221 */ /* 0x000fe20000010100 */
[----:B0-----:R-:W-:-:S04]  /*3c70*/  IADD3 R7, PT, PT, R10, 0x7f, -R3 ;  /* 0x0000007f0a077810 */ /* 0x001fc80007ffe803 */
[----:B------:R-:W-:Y:S01]  /*3c80*/  IADD3 R7, PT, PT, R7, R12, RZ ;  /* 0x0000000c07077210 */ /* 0x000fe20007ffe0ff */
[----:B-1----:R-:W-:-:S04]  /*3c90*/  FFMA R0, R5, R8, 1 ;  /* 0x3f80000005007423 */ /* 0x002fc80000000008 */
[----:B------:R-:W-:-:S04]  /*3ca0*/  FFMA R0, R5, R0, R5 ;  /* 0x0000000005007223 */ /* 0x000fc80000000005 */
[----:B------:R-:W-:-:S04]  /*3cb0*/  FFMA R11, R13, R0, RZ ;  /* 0x000000000d0b7223 */ /* 0x000fc800000000ff */
[----:B------:R-:W-:-:S04]  /*3cc0*/  FFMA R5, R8, R11, R13 ;  /* 0x0000000b08057223 */ /* 0x000fc8000000000d */
[----:B------:R-:W-:-:S04]  /*3cd0*/  FFMA R5, R0, R5, R11 ;  /* 0x0000000500057223 */ /* 0x000fc8000000000b */
[----:B------:R-:W-:-:S04]  /*3ce0*/  FFMA R8, R8, R5, R13 ;  /* 0x0000000508087223 */ /* 0x000fc8000000000d */
[----:B------:R-:W-:-:S05]  /*3cf0*/  FFMA R6, R0, R8, R5 ;  /* 0x0000000800067223 */ /* 0x000fca0000000005 */
[----:B------:R-:W-:-:S04]  /*3d00*/  SHF.R.U32.HI R3, RZ, 0x17, R6 ;  /* 0x00000017ff037819 */ /* 0x000fc80000011606 */
[----:B------:R-:W-:-:S05]  /*3d10*/  LOP3.LUT R10, R3, 0xff, RZ, 0xc0, !PT ;  /* 0x000000ff030a7812 */ /* 0x000fca00078ec0ff */
[----:B------:R-:W-:-:S05]  /*3d20*/  IMAD.IADD R3, R10, 0x1, R7 ;  /* 0x000000010a037824 */ /* 0x000fca00078e0207 */
[----:B------:R-:W-:-:S04]  /*3d30*/  IADD3 R10, PT, PT, R3, -0x1, RZ ;  /* 0xffffffff030a7810 */ /* 0x000fc80007ffe0ff */
[----:B------:R-:W-:-:S13]  /*3d40*/  ISETP.GE.U32.AND P0, PT, R10, 0xfe, PT ;  /* 0x000000fe0a00780c */ /* 0x000fda0003f06070 */
[----:B------:R-:W-:Y:S05]  /*3d50*/  @!P0 BRA `(.L_x_112) ;  /* 0x0000000000808947 */ /* 0x000fea0003800000 */
[----:B------:R-:W-:-:S13]  /*3d60*/  ISETP.GT.AND P0, PT, R3, 0xfe, PT ;  /* 0x000000fe0300780c */ /* 0x000fda0003f04270 */
[----:B------:R-:W-:Y:S05]  /*3d70*/  @P0 BRA `(.L_x_113) ;  /* 0x00000000006c0947 */ /* 0x000fea0003800000 */
[----:B------:R-:W-:-:S13]  /*3d80*/  ISETP.GE.AND P0, PT, R3, 0x1, PT ;  /* 0x000000010300780c */ /* 0x000fda0003f06270 */
[----:B------:R-:W-:Y:S05]  /*3d90*/  @P0 BRA `(.L_x_114) ;  /* 0x0000000000740947 */ /* 0x000fea0003800000 */
[----:B------:R-:W-:Y:S02]  /*3da0*/  ISETP.GE.AND P0, PT, R3, -0x18, PT ;  /* 0xffffffe80300780c */ /* 0x000fe40003f06270 */
[----:B------:R-:W-:-:S11]  /*3db0*/  LOP3.LUT R6, R6, 0x80000000, RZ, 0xc0, !PT ;  /* 0x8000000006067812 */ /* 0x000fd600078ec0ff */
[----:B------:R-:W-:Y:S05]  /*3dc0*/  @!P0 BRA `(.L_x_114) ;  /* 0x0000000000688947 */ /* 0x000fea0003800000 */
[CCC-:B------:R-:W-:Y:S01]  /*3dd0*/  FFMA.RZ R7, R0.reuse, R8.reuse, R5.reuse ;  /* 0x0000000800077223 */ /* 0x1c0fe2000000c005 */
[CCC-:B------:R-:W-:Y:S01]  /*3de0*/  FFMA.RP R10, R0.reuse, R8.reuse, R5.reuse ;  /* 0x00000008000a7223 */ /* 0x1c0fe20000008005 */
[----:B------:R-:W-:Y:S01]  /*3df0*/  FFMA.RM R5, R0, R8, R5 ;  /* 0x0000000800057223 */ /* 0x000fe20000004005 */
[C---:B------:R-:W-:Y:S01]  /*3e00*/  VIADD R0, R3.reuse, 0x20 ;  /* 0x0000002003007836 */ /* 0x040fe20000000000 */
[----:B------:R-:W-:Y:S02]  /*3e10*/  ISETP.NE.AND P2, PT, R3, RZ, PT ;  /* 0x000000ff0300720c */ /* 0x000fe40003f45270 */
[----:B------:R-:W-:Y:S02]  /*3e20*/  LOP3.LUT R7, R7, 0x7fffff, RZ, 0xc0, !PT ;  /* 0x007fffff07077812 */ /* 0x000fe400078ec0ff */
[----:B------:R-:W-:Y:S02]  /*3e30*/  ISETP.NE.AND P1, PT, R3, RZ, PT ;  /* 0x000000ff0300720c */ /* 0x000fe40003f25270 */
[----:B------:R-:W-:-:S02]  /*3e40*/  LOP3.LUT R7, R7, 0x800000, RZ, 0xfc, !PT ;  /* 0x0080000007077812 */ /* 0x000fc400078efcff */
[----:B------:R-:W-:Y:S02]  /*3e50*/  IADD3 R3, PT, PT, -R3, RZ, RZ ;  /* 0x000000ff03037210 */ /* 0x000fe40007ffe1ff */
[----:B------:R-:W-:Y:S02]  /*3e60*/  SHF.L.U32 R0, R7, R0, RZ ;  /* 0x0000000007007219 */ /* 0x000fe400000006ff */
[----:B------:R-:W-:Y:S02]  /*3e70*/  FSETP.NEU.FTZ.AND P0, PT, R10, R5, PT ;  /* 0x000000050a00720b */ /* 0x000fe40003f1d000 */
[----:B------:R-:W-:Y:S02]  /*3e80*/  SEL R8, R3, RZ, P2 ;  /* 0x000000ff03087207 */ /* 0x000fe40001000000 */
[----:B------:R-:W-:Y:S02]  /*3e90*/  ISETP.NE.AND P1, PT, R0, RZ, P1 ;  /* 0x000000ff0000720c */ /* 0x000fe40000f25270 */
[----:B------:R-:W-:-:S02]  /*3ea0*/  SHF.R.U32.HI R7, RZ, R8, R7 ;  /* 0x00000008ff077219 */ /* 0x000fc40000011607 */
[----:B------:R-:W-:Y:S02]  /*3eb0*/  PLOP3.LUT P0, PT, P0, P1, PT, 0xf8, 0x8f ;  /* 0x00000000008f781c */ /* 0x000fe40000703f70 */
[----:B------:R-:W-:Y:S02]  /*3ec0*/  SHF.R.U32.HI R3, RZ, 0x1, R7 ;  /* 0x00000001ff037819 */ /* 0x000fe40000011607 */
[----:B------:R-:W-:-:S04]  /*3ed0*/  SEL R0, RZ, 0x1, !P0 ;  /* 0x00000001ff007807 */ /* 0x000fc80004000000 */
[----:B------:R-:W-:-:S04]  /*3ee0*/  LOP3.LUT R0, R0, 0x1, R3, 0xf8, !PT ;  /* 0x0000000100007812 */ /* 0x000fc800078ef803 */
[----:B------:R-:W-:-:S05]  /*3ef0*/  LOP3.LUT R0, R0, R7, RZ, 0xc0, !PT ;  /* 0x0000000700007212 */ /* 0x000fca00078ec0ff */
[----:B------:R-:W-:-:S05]  /*3f00*/  IMAD.IADD R3, R3, 0x1, R0 ;  /* 0x0000000103037824 */ /* 0x000fca00078e0200 */
[----:B------:R-:W-:Y:S01]  /*3f10*/  LOP3.LUT R6, R3, R6, RZ, 0xfc, !PT ;  /* 0x0000000603067212 */ /* 0x000fe200078efcff */
[----:B------:R-:W-:Y:S06]  /*3f20*/  BRA `(.L_x_114) ;  /* 0x0000000000107947 */ /* 0x000fec0003800000 */
.L_x_113:
[----:B------:R-:W-:-:S04]  /*3f30*/  LOP3.LUT R6, R6, 0x80000000, RZ, 0xc0, !PT ;  /* 0x8000000006067812 */ /* 0x000fc800078ec0ff */
[----:B------:R-:W-:Y:S01]  /*3f40*/  LOP3.LUT R6, R6, 0x7f800000, RZ, 0xfc, !PT ;  /* 0x7f80000006067812 */ /* 0x000fe200078efcff */
[----:B------:R-:W-:Y:S06]  /*3f50*/  BRA `(.L_x_114) ;  /* 0x0000000000047947 */ /* 0x000fec0003800000 */
.L_x_112:
[----:B------:R-:W-:-:S07]  /*3f60*/  LEA R6, R7, R6, 0x17 ;  /* 0x0000000607067211 */ /* 0x000fce00078eb8ff */
.L_x_114:
[----:B------:R-:W-:Y:S05]  /*3f70*/  BSYNC.RECONVERGENT B1 ;  /* 0x0000000000017941 */ /* 0x000fea0003800200 */
.L_x_111:
[----:B------:R-:W-:Y:S01]  /*3f80*/  IMAD.MOV.U32 R0, RZ, RZ, R6 ;  /* 0x000000ffff007224 */ /* 0x000fe200078e0006 */
[----:B------:R-:W-:Y:S06]  /*3f90*/  BRA `(.L_x_115) ;  /* 0x0000000000207947 */ /* 0x000fec0003800000 */
.L_x_110:
[----:B------:R-:W-:-:S04]  /*3fa0*/  LOP3.LUT R0, R0, 0x80000000, R13, 0x48, !PT ;  /* 0x8000000000007812 */ /* 0x000fc800078e480d */
[----:B------:R-:W-:Y:S01]  /*3fb0*/  LOP3.LUT R0, R0, 0x7f800000, RZ, 0xfc, !PT ;  /* 0x7f80000000007812 */ /* 0x000fe200078efcff */
[----:B------:R-:W-:Y:S06]  /*3fc0*/  BRA `(.L_x_115) ;  /* 0x0000000000147947 */ /* 0x000fec0003800000 */
.L_x_109:
[----:B------:R-:W-:Y:S01]  /*3fd0*/  LOP3.LUT R0, R0, 0x80000000, R13, 0x48, !PT ;  /* 0x8000000000007812 */ /* 0x000fe200078e480d */
[----:B------:R-:W-:Y:S06]  /*3fe0*/  BRA `(.L_x_115) ;  /* 0x00000000000c7947 */ /* 0x000fec0003800000 */
.L_x_108:
[----:B------:R-:W0:Y:S01]  /*3ff0*/  MUFU.RSQ R0, -QNAN ;  /* 0xffc0000000007908 */ /* 0x000e220000001400 */
[----:B------:R-:W-:Y:S05]  /*4000*/  BRA `(.L_x_115) ;  /* 0x0000000000047947 */ /* 0x000fea0003800000 */
.L_x_107:
[----:B------:R-:W-:-:S07]  /*4010*/  FADD.FTZ R0, R13, R23 ;  /* 0x000000170d007221 */ /* 0x000fce0000010000 */
.L_x_115:
[----:B------:R-:W-:Y:S05]  /*4020*/  BSYNC.RECONVERGENT B0 ;  /* 0x0000000000007941 */ /* 0x000fea0003800200 */
.L_x_105:
[----:B------:R-:W-:-:S04]  /*4030*/  HFMA2 R5, -RZ, RZ, 0, 0 ;  /* 0x00000000ff057431 */ /* 0x000fc800000001ff */
[----:B0-----:R-:W-:Y:S05]  /*4040*/  RET.REL.NODEC R4 `(_Z11updateMeansPfS_Piiii) ;  /* 0xffffffbc04ec7950 */ /* 0x001fea0003c3ffff */
.L_x_116:
        /* <DEDUP_REMOVED lines=11> */
.L_x_117:


//--------------------- .nv.global.init           --------------------------
	.section	.nv.global.init,"aw",@progbits
.nv.global.init:
	.type		$str$1,@object
	.size		$str$1,($str$2 - $str$1)
$str$1:
        /*0000*/ 	.byte	0x45, 0x4e, 0x54, 0x45, 0x52, 0x45, 0x44, 0x21, 0x21, 0x21, 0x21, 0x0a, 0x00
	.type		$str$2,@object
	.size		$str$2,($str - $str$2)
$str$2:
        /*000d*/ 	.byte	0x45, 0x6e, 0x74, 0x72, 0x79, 0x20, 0x25, 0x64, 0x20, 0x74, 0x6f, 0x20, 0x6d, 0x65, 0x61, 0x6e
        /*001d*/ 	.byte	0x20, 0x25, 0x64, 0x20, 0x64, 0x69, 0x73, 0x74, 0x61, 0x6e, 0x63, 0x65, 0x20, 0x3a, 0x20, 0x25
        /*002d*/ 	.byte	0x66, 0x20, 0x0a, 0x00
	.type		$str,@object
	.size		$str,(.L_0 - $str)
$str:
        /*0031*/ 	.byte	0x6d, 0x65, 0x61, 0x6e, 0x20, 0x3a, 0x20, 0x25, 0x64, 0x20, 0x2c, 0x20, 0x61, 0x74, 0x74, 0x72
        /*0041*/ 	.byte	0x69, 0x62, 0x20, 0x3a, 0x20, 0x25, 0x64, 0x20, 0x2c, 0x20, 0x6e, 0x65, 0x77, 0x4d, 0x65, 0x61
        /*0051*/ 	.byte	0x6e, 0x20, 0x3a, 0x20, 0x25, 0x66, 0x2c, 0x20, 0x63, 0x6f, 0x75, 0x6e, 0x74, 0x20, 0x3a, 0x20
        /*0061*/ 	.byte	0x25, 0x64, 0x20, 0x0a, 0x00
.L_0:


//--------------------- .nv.shared.reserved.0     --------------------------
	.section	.nv.shared.reserved.0,"aw",@nobits
	.weak		__nv_reservedSMEM_offset_0_alias
	.size		__nv_reservedSMEM_offset_0_alias, 0, 64
	.other		__nv_reservedSMEM_offset_0_alias,@"STO_CUDA_RESERVED_SHARED STV_DEFAULT"
__nv_reservedSMEM_offset_0_alias:
	.zero		0
	.zero		64


//--------------------- .nv.constant0._Z15getClosestMeansPfS_PiiiiS0_ --------------------------
	.section	.nv.constant0._Z15getClosestMeansPfS_PiiiiS0_,"a",@progbits
	.sectionflags	@""
	.align	4
.nv.constant0._Z15getClosestMeansPfS_PiiiiS0_:
	.zero		944


//--------------------- .nv.constant0._Z11updateMeansPfS_Piiii --------------------------
	.section	.nv.constant0._Z11updateMeansPfS_Piiii,"a",@progbits
	.sectionflags	@""
	.align	4
.nv.constant0._Z11updateMeansPfS_Piiii:
	.zero		932


//--------------------- SYMBOLS --------------------------

	.type		.nv.reservedSmem.offset0,@object
	.size		.nv.reservedSmem.offset0,0x4
	.type		vprintf,@function
